//
// Generated by NVIDIA NVVM Compiler
//
// Compiler Build ID: CL-36424714
// Cuda compilation tools, release 13.0, V13.0.88
// Based on NVVM 20.0.0
//

.version 9.0
.target sm_100
.address_size 64

	// .globl	_Z15pagerank_kerneliPKiS0_PKfPfS2_f

.visible .entry _Z15pagerank_kerneliPKiS0_PKfPfS2_f(
	.param .u32 _Z15pagerank_kerneliPKiS0_PKfPfS2_f_param_0,
	.param .u64 .ptr .align 1 _Z15pagerank_kerneliPKiS0_PKfPfS2_f_param_1,
	.param .u64 .ptr .align 1 _Z15pagerank_kerneliPKiS0_PKfPfS2_f_param_2,
	.param .u64 .ptr .align 1 _Z15pagerank_kerneliPKiS0_PKfPfS2_f_param_3,
	.param .u64 .ptr .align 1 _Z15pagerank_kerneliPKiS0_PKfPfS2_f_param_4,
	.param .u64 .ptr .align 1 _Z15pagerank_kerneliPKiS0_PKfPfS2_f_param_5,
	.param .f32 _Z15pagerank_kerneliPKiS0_PKfPfS2_f_param_6
)
{
	.reg .pred 	%p<11>;
	.reg .b32 	%r<67>;
	.reg .b32 	%f<118>;
	.reg .b64 	%rd<111>;

	ld.param.u32 	%r23, [_Z15pagerank_kerneliPKiS0_PKfPfS2_f_param_0];
	ld.param.u64 	%rd5, [_Z15pagerank_kerneliPKiS0_PKfPfS2_f_param_1];
	ld.param.u64 	%rd7, [_Z15pagerank_kerneliPKiS0_PKfPfS2_f_param_2];
	ld.param.u64 	%rd8, [_Z15pagerank_kerneliPKiS0_PKfPfS2_f_param_3];
	ld.param.u64 	%rd6, [_Z15pagerank_kerneliPKiS0_PKfPfS2_f_param_4];
	ld.param.u64 	%rd9, [_Z15pagerank_kerneliPKiS0_PKfPfS2_f_param_5];
	ld.param.f32 	%f14, [_Z15pagerank_kerneliPKiS0_PKfPfS2_f_param_6];
	cvta.to.global.u64 	%rd1, %rd9;
	cvta.to.global.u64 	%rd2, %rd8;
	cvta.to.global.u64 	%rd3, %rd7;
	mov.u32 	%r24, %ctaid.x;
	mov.u32 	%r25, %ntid.x;
	mov.u32 	%r26, %tid.x;
	mad.lo.s32 	%r1, %r24, %r25, %r26;
	setp.ge.s32 	%p1, %r1, %r23;
	@%p1 bra 	$L__BB0_15;
	cvta.to.global.u64 	%rd10, %rd5;
	mul.wide.s32 	%rd11, %r1, 4;
	add.s64 	%rd12, %rd10, %rd11;
	ld.global.u32 	%r62, [%rd12];
	ld.global.u32 	%r3, [%rd12+4];
	setp.ge.s32 	%p2, %r62, %r3;
	mov.f32 	%f117, 0f00000000;
	@%p2 bra 	$L__BB0_14;
	add.s32 	%r27, %r62, 1;
	max.s32 	%r28, %r3, %r27;
	sub.s32 	%r4, %r28, %r62;
	and.b32  	%r5, %r4, 15;
	sub.s32 	%r29, %r62, %r28;
	setp.gt.u32 	%p3, %r29, -16;
	mov.f32 	%f117, 0f00000000;
	@%p3 bra 	$L__BB0_5;
	and.b32  	%r30, %r4, -16;
	neg.s32 	%r60, %r30;
	add.s64 	%rd4, %rd3, 32;
	mov.f32 	%f117, 0f00000000;
$L__BB0_4:
	.pragma "nounroll";
	mul.wide.s32 	%rd13, %r62, 4;
	add.s64 	%rd14, %rd4, %rd13;
	ld.global.u32 	%r31, [%rd14+-32];
	mul.wide.s32 	%rd15, %r31, 4;
	add.s64 	%rd16, %rd2, %rd15;
	ld.global.f32 	%f19, [%rd16];
	add.s64 	%rd17, %rd1, %rd15;
	ld.global.f32 	%f20, [%rd17];
	fma.rn.f32 	%f21, %f19, %f20, %f117;
	ld.global.u32 	%r32, [%rd14+-28];
	mul.wide.s32 	%rd18, %r32, 4;
	add.s64 	%rd19, %rd2, %rd18;
	ld.global.f32 	%f22, [%rd19];
	add.s64 	%rd20, %rd1, %rd18;
	ld.global.f32 	%f23, [%rd20];
	fma.rn.f32 	%f24, %f22, %f23, %f21;
	ld.global.u32 	%r33, [%rd14+-24];
	mul.wide.s32 	%rd21, %r33, 4;
	add.s64 	%rd22, %rd2, %rd21;
	ld.global.f32 	%f25, [%rd22];
	add.s64 	%rd23, %rd1, %rd21;
	ld.global.f32 	%f26, [%rd23];
	fma.rn.f32 	%f27, %f25, %f26, %f24;
	ld.global.u32 	%r34, [%rd14+-20];
	mul.wide.s32 	%rd24, %r34, 4;
	add.s64 	%rd25, %rd2, %rd24;
	ld.global.f32 	%f28, [%rd25];
	add.s64 	%rd26, %rd1, %rd24;
	ld.global.f32 	%f29, [%rd26];
	fma.rn.f32 	%f30, %f28, %f29, %f27;
	ld.global.u32 	%r35, [%rd14+-16];
	mul.wide.s32 	%rd27, %r35, 4;
	add.s64 	%rd28, %rd2, %rd27;
	ld.global.f32 	%f31, [%rd28];
	add.s64 	%rd29, %rd1, %rd27;
	ld.global.f32 	%f32, [%rd29];
	fma.rn.f32 	%f33, %f31, %f32, %f30;
	ld.global.u32 	%r36, [%rd14+-12];
	mul.wide.s32 	%rd30, %r36, 4;
	add.s64 	%rd31, %rd2, %rd30;
	ld.global.f32 	%f34, [%rd31];
	add.s64 	%rd32, %rd1, %rd30;
	ld.global.f32 	%f35, [%rd32];
	fma.rn.f32 	%f36, %f34, %f35, %f33;
	ld.global.u32 	%r37, [%rd14+-8];
	mul.wide.s32 	%rd33, %r37, 4;
	add.s64 	%rd34, %rd2, %rd33;
	ld.global.f32 	%f37, [%rd34];
	add.s64 	%rd35, %rd1, %rd33;
	ld.global.f32 	%f38, [%rd35];
	fma.rn.f32 	%f39, %f37, %f38, %f36;
	ld.global.u32 	%r38, [%rd14+-4];
	mul.wide.s32 	%rd36, %r38, 4;
	add.s64 	%rd37, %rd2, %rd36;
	ld.global.f32 	%f40, [%rd37];
	add.s64 	%rd38, %rd1, %rd36;
	ld.global.f32 	%f41, [%rd38];
	fma.rn.f32 	%f42, %f40, %f41, %f39;
	ld.global.u32 	%r39, [%rd14];
	mul.wide.s32 	%rd39, %r39, 4;
	add.s64 	%rd40, %rd2, %rd39;
	ld.global.f32 	%f43, [%rd40];
	add.s64 	%rd41, %rd1, %rd39;
	ld.global.f32 	%f44, [%rd41];
	fma.rn.f32 	%f45, %f43, %f44, %f42;
	ld.global.u32 	%r40, [%rd14+4];
	mul.wide.s32 	%rd42, %r40, 4;
	add.s64 	%rd43, %rd2, %rd42;
	ld.global.f32 	%f46, [%rd43];
	add.s64 	%rd44, %rd1, %rd42;
	ld.global.f32 	%f47, [%rd44];
	fma.rn.f32 	%f48, %f46, %f47, %f45;
	ld.global.u32 	%r41, [%rd14+8];
	mul.wide.s32 	%rd45, %r41, 4;
	add.s64 	%rd46, %rd2, %rd45;
	ld.global.f32 	%f49, [%rd46];
	add.s64 	%rd47, %rd1, %rd45;
	ld.global.f32 	%f50, [%rd47];
	fma.rn.f32 	%f51, %f49, %f50, %f48;
	ld.global.u32 	%r42, [%rd14+12];
	mul.wide.s32 	%rd48, %r42, 4;
	add.s64 	%rd49, %rd2, %rd48;
	ld.global.f32 	%f52, [%rd49];
	add.s64 	%rd50, %rd1, %rd48;
	ld.global.f32 	%f53, [%rd50];
	fma.rn.f32 	%f54, %f52, %f53, %f51;
	ld.global.u32 	%r43, [%rd14+16];
	mul.wide.s32 	%rd51, %r43, 4;
	add.s64 	%rd52, %rd2, %rd51;
	ld.global.f32 	%f55, [%rd52];
	add.s64 	%rd53, %rd1, %rd51;
	ld.global.f32 	%f56, [%rd53];
	fma.rn.f32 	%f57, %f55, %f56, %f54;
	ld.global.u32 	%r44, [%rd14+20];
	mul.wide.s32 	%rd54, %r44, 4;
	add.s64 	%rd55, %rd2, %rd54;
	ld.global.f32 	%f58, [%rd55];
	add.s64 	%rd56, %rd1, %rd54;
	ld.global.f32 	%f59, [%rd56];
	fma.rn.f32 	%f60, %f58, %f59, %f57;
	ld.global.u32 	%r45, [%rd14+24];
	mul.wide.s32 	%rd57, %r45, 4;
	add.s64 	%rd58, %rd2, %rd57;
	ld.global.f32 	%f61, [%rd58];
	add.s64 	%rd59, %rd1, %rd57;
	ld.global.f32 	%f62, [%rd59];
	fma.rn.f32 	%f63, %f61, %f62, %f60;
	ld.global.u32 	%r46, [%rd14+28];
	mul.wide.s32 	%rd60, %r46, 4;
	add.s64 	%rd61, %rd2, %rd60;
	ld.global.f32 	%f64, [%rd61];
	add.s64 	%rd62, %rd1, %rd60;
	ld.global.f32 	%f65, [%rd62];
	fma.rn.f32 	%f117, %f64, %f65, %f63;
	add.s32 	%r62, %r62, 16;
	add.s32 	%r60, %r60, 16;
	setp.ne.s32 	%p4, %r60, 0;
	@%p4 bra 	$L__BB0_4;
$L__BB0_5:
	setp.eq.s32 	%p5, %r5, 0;
	@%p5 bra 	$L__BB0_14;
	and.b32  	%r12, %r4, 7;
	setp.lt.u32 	%p6, %r5, 8;
	@%p6 bra 	$L__BB0_8;
	mul.wide.s32 	%rd63, %r62, 4;
	add.s64 	%rd64, %rd3, %rd63;
	ld.global.u32 	%r47, [%rd64];
	mul.wide.s32 	%rd65, %r47, 4;
	add.s64 	%rd66, %rd2, %rd65;
	ld.global.f32 	%f67, [%rd66];
	add.s64 	%rd67, %rd1, %rd65;
	ld.global.f32 	%f68, [%rd67];
	fma.rn.f32 	%f69, %f67, %f68, %f117;
	ld.global.u32 	%r48, [%rd64+4];
	mul.wide.s32 	%rd68, %r48, 4;
	add.s64 	%rd69, %rd2, %rd68;
	ld.global.f32 	%f70, [%rd69];
	add.s64 	%rd70, %rd1, %rd68;
	ld.global.f32 	%f71, [%rd70];
	fma.rn.f32 	%f72, %f70, %f71, %f69;
	ld.global.u32 	%r49, [%rd64+8];
	mul.wide.s32 	%rd71, %r49, 4;
	add.s64 	%rd72, %rd2, %rd71;
	ld.global.f32 	%f73, [%rd72];
	add.s64 	%rd73, %rd1, %rd71;
	ld.global.f32 	%f74, [%rd73];
	fma.rn.f32 	%f75, %f73, %f74, %f72;
	ld.global.u32 	%r50, [%rd64+12];
	mul.wide.s32 	%rd74, %r50, 4;
	add.s64 	%rd75, %rd2, %rd74;
	ld.global.f32 	%f76, [%rd75];
	add.s64 	%rd76, %rd1, %rd74;
	ld.global.f32 	%f77, [%rd76];
	fma.rn.f32 	%f78, %f76, %f77, %f75;
	ld.global.u32 	%r51, [%rd64+16];
	mul.wide.s32 	%rd77, %r51, 4;
	add.s64 	%rd78, %rd2, %rd77;
	ld.global.f32 	%f79, [%rd78];
	add.s64 	%rd79, %rd1, %rd77;
	ld.global.f32 	%f80, [%rd79];
	fma.rn.f32 	%f81, %f79, %f80, %f78;
	ld.global.u32 	%r52, [%rd64+20];
	mul.wide.s32 	%rd80, %r52, 4;
	add.s64 	%rd81, %rd2, %rd80;
	ld.global.f32 	%f82, [%rd81];
	add.s64 	%rd82, %rd1, %rd80;
	ld.global.f32 	%f83, [%rd82];
	fma.rn.f32 	%f84, %f82, %f83, %f81;
	ld.global.u32 	%r53, [%rd64+24];
	mul.wide.s32 	%rd83, %r53, 4;
	add.s64 	%rd84, %rd2, %rd83;
	ld.global.f32 	%f85, [%rd84];
	add.s64 	%rd85, %rd1, %rd83;
	ld.global.f32 	%f86, [%rd85];
	fma.rn.f32 	%f87, %f85, %f86, %f84;
	ld.global.u32 	%r54, [%rd64+28];
	mul.wide.s32 	%rd86, %r54, 4;
	add.s64 	%rd87, %rd2, %rd86;
	ld.global.f32 	%f88, [%rd87];
	add.s64 	%rd88, %rd1, %rd86;
	ld.global.f32 	%f89, [%rd88];
	fma.rn.f32 	%f117, %f88, %f89, %f87;
	add.s32 	%r62, %r62, 8;
$L__BB0_8:
	setp.eq.s32 	%p7, %r12, 0;
	@%p7 bra 	$L__BB0_14;
	and.b32  	%r15, %r4, 3;
	setp.lt.u32 	%p8, %r12, 4;
	@%p8 bra 	$L__BB0_11;
	mul.wide.s32 	%rd89, %r62, 4;
	add.s64 	%rd90, %rd3, %rd89;
	ld.global.u32 	%r55, [%rd90];
	mul.wide.s32 	%rd91, %r55, 4;
	add.s64 	%rd92, %rd2, %rd91;
	ld.global.f32 	%f91, [%rd92];
	add.s64 	%rd93, %rd1, %rd91;
	ld.global.f32 	%f92, [%rd93];
	fma.rn.f32 	%f93, %f91, %f92, %f117;
	ld.global.u32 	%r56, [%rd90+4];
	mul.wide.s32 	%rd94, %r56, 4;
	add.s64 	%rd95, %rd2, %rd94;
	ld.global.f32 	%f94, [%rd95];
	add.s64 	%rd96, %rd1, %rd94;
	ld.global.f32 	%f95, [%rd96];
	fma.rn.f32 	%f96, %f94, %f95, %f93;
	ld.global.u32 	%r57, [%rd90+8];
	mul.wide.s32 	%rd97, %r57, 4;
	add.s64 	%rd98, %rd2, %rd97;
	ld.global.f32 	%f97, [%rd98];
	add.s64 	%rd99, %rd1, %rd97;
	ld.global.f32 	%f98, [%rd99];
	fma.rn.f32 	%f99, %f97, %f98, %f96;
	ld.global.u32 	%r58, [%rd90+12];
	mul.wide.s32 	%rd100, %r58, 4;
	add.s64 	%rd101, %rd2, %rd100;
	ld.global.f32 	%f100, [%rd101];
	add.s64 	%rd102, %rd1, %rd100;
	ld.global.f32 	%f101, [%rd102];
	fma.rn.f32 	%f117, %f100, %f101, %f99;
	add.s32 	%r62, %r62, 4;
$L__BB0_11:
	setp.eq.s32 	%p9, %r15, 0;
	@%p9 bra 	$L__BB0_14;
	neg.s32 	%r65, %r15;
$L__BB0_13:
	.pragma "nounroll";
	mul.wide.s32 	%rd103, %r62, 4;
	add.s64 	%rd104, %rd3, %rd103;
	ld.global.u32 	%r59, [%rd104];
	mul.wide.s32 	%rd105, %r59, 4;
	add.s64 	%rd106, %rd2, %rd105;
	ld.global.f32 	%f102, [%rd106];
	add.s64 	%rd107, %rd1, %rd105;
	ld.global.f32 	%f103, [%rd107];
	fma.rn.f32 	%f117, %f102, %f103, %f117;
	add.s32 	%r62, %r62, 1;
	add.s32 	%r65, %r65, 1;
	setp.ne.s32 	%p10, %r65, 0;
	@%p10 bra 	$L__BB0_13;
$L__BB0_14:
	mov.f32 	%f104, 0f3F800000;
	sub.f32 	%f105, %f104, %f14;
	cvt.rn.f32.s32 	%f106, %r23;
	div.rn.f32 	%f107, %f105, %f106;
	fma.rn.f32 	%f108, %f14, %f117, %f107;
	cvta.to.global.u64 	%rd108, %rd6;
	add.s64 	%rd110, %rd108, %rd11;
	st.global.f32 	[%rd110], %f108;
$L__BB0_15:
	ret;

}
	// .globl	_Z23dynamic_pagerank_updateiPKiS0_PfPKfS0_if
.visible .entry _Z23dynamic_pagerank_updateiPKiS0_PfPKfS0_if(
	.param .u32 _Z23dynamic_pagerank_updateiPKiS0_PfPKfS0_if_param_0,
	.param .u64 .ptr .align 1 _Z23dynamic_pagerank_updateiPKiS0_PfPKfS0_if_param_1,
	.param .u64 .ptr .align 1 _Z23dynamic_pagerank_updateiPKiS0_PfPKfS0_if_param_2,
	.param .u64 .ptr .align 1 _Z23dynamic_pagerank_updateiPKiS0_PfPKfS0_if_param_3,
	.param .u64 .ptr .align 1 _Z23dynamic_pagerank_updateiPKiS0_PfPKfS0_if_param_4,
	.param .u64 .ptr .align 1 _Z23dynamic_pagerank_updateiPKiS0_PfPKfS0_if_param_5,
	.param .u32 _Z23dynamic_pagerank_updateiPKiS0_PfPKfS0_if_param_6,
	.param .f32 _Z23dynamic_pagerank_updateiPKiS0_PfPKfS0_if_param_7
)
{
	.reg .pred 	%p<11>;
	.reg .b32 	%r<69>;
	.reg .b32 	%f<118>;
	.reg .b64 	%rd<113>;

	ld.param.u32 	%r24, [_Z23dynamic_pagerank_updateiPKiS0_PfPKfS0_if_param_0];
	ld.param.u64 	%rd5, [_Z23dynamic_pagerank_updateiPKiS0_PfPKfS0_if_param_1];
	ld.param.u64 	%rd7, [_Z23dynamic_pagerank_updateiPKiS0_PfPKfS0_if_param_2];
	ld.param.u64 	%rd8, [_Z23dynamic_pagerank_updateiPKiS0_PfPKfS0_if_param_3];
	ld.param.u64 	%rd9, [_Z23dynamic_pagerank_updateiPKiS0_PfPKfS0_if_param_4];
	ld.param.u64 	%rd6, [_Z23dynamic_pagerank_updateiPKiS0_PfPKfS0_if_param_5];
	ld.param.u32 	%r25, [_Z23dynamic_pagerank_updateiPKiS0_PfPKfS0_if_param_6];
	ld.param.f32 	%f14, [_Z23dynamic_pagerank_updateiPKiS0_PfPKfS0_if_param_7];
	cvta.to.global.u64 	%rd1, %rd9;
	cvta.to.global.u64 	%rd2, %rd7;
	cvta.to.global.u64 	%rd3, %rd8;
	mov.u32 	%r26, %ctaid.x;
	mov.u32 	%r27, %ntid.x;
	mov.u32 	%r28, %tid.x;
	mad.lo.s32 	%r1, %r26, %r27, %r28;
	setp.ge.s32 	%p1, %r1, %r25;
	@%p1 bra 	$L__BB1_15;
	cvta.to.global.u64 	%rd10, %rd5;
	cvta.to.global.u64 	%rd11, %rd6;
	mul.wide.s32 	%rd12, %r1, 4;
	add.s64 	%rd13, %rd11, %rd12;
	ld.global.u32 	%r2, [%rd13];
	mul.wide.s32 	%rd14, %r2, 4;
	add.s64 	%rd15, %rd10, %rd14;
	ld.global.u32 	%r64, [%rd15];
	ld.global.u32 	%r4, [%rd15+4];
	setp.ge.s32 	%p2, %r64, %r4;
	mov.f32 	%f117, 0f00000000;
	@%p2 bra 	$L__BB1_14;
	add.s32 	%r29, %r64, 1;
	max.s32 	%r30, %r4, %r29;
	sub.s32 	%r5, %r30, %r64;
	and.b32  	%r6, %r5, 15;
	sub.s32 	%r31, %r64, %r30;
	setp.gt.u32 	%p3, %r31, -16;
	mov.f32 	%f117, 0f00000000;
	@%p3 bra 	$L__BB1_5;
	and.b32  	%r32, %r5, -16;
	neg.s32 	%r62, %r32;
	add.s64 	%rd4, %rd2, 32;
	mov.f32 	%f117, 0f00000000;
$L__BB1_4:
	.pragma "nounroll";
	mul.wide.s32 	%rd16, %r64, 4;
	add.s64 	%rd17, %rd4, %rd16;
	ld.global.u32 	%r33, [%rd17+-32];
	mul.wide.s32 	%rd18, %r33, 4;
	add.s64 	%rd19, %rd3, %rd18;
	ld.global.f32 	%f19, [%rd19];
	add.s64 	%rd20, %rd1, %rd18;
	ld.global.f32 	%f20, [%rd20];
	fma.rn.f32 	%f21, %f19, %f20, %f117;
	ld.global.u32 	%r34, [%rd17+-28];
	mul.wide.s32 	%rd21, %r34, 4;
	add.s64 	%rd22, %rd3, %rd21;
	ld.global.f32 	%f22, [%rd22];
	add.s64 	%rd23, %rd1, %rd21;
	ld.global.f32 	%f23, [%rd23];
	fma.rn.f32 	%f24, %f22, %f23, %f21;
	ld.global.u32 	%r35, [%rd17+-24];
	mul.wide.s32 	%rd24, %r35, 4;
	add.s64 	%rd25, %rd3, %rd24;
	ld.global.f32 	%f25, [%rd25];
	add.s64 	%rd26, %rd1, %rd24;
	ld.global.f32 	%f26, [%rd26];
	fma.rn.f32 	%f27, %f25, %f26, %f24;
	ld.global.u32 	%r36, [%rd17+-20];
	mul.wide.s32 	%rd27, %r36, 4;
	add.s64 	%rd28, %rd3, %rd27;
	ld.global.f32 	%f28, [%rd28];
	add.s64 	%rd29, %rd1, %rd27;
	ld.global.f32 	%f29, [%rd29];
	fma.rn.f32 	%f30, %f28, %f29, %f27;
	ld.global.u32 	%r37, [%rd17+-16];
	mul.wide.s32 	%rd30, %r37, 4;
	add.s64 	%rd31, %rd3, %rd30;
	ld.global.f32 	%f31, [%rd31];
	add.s64 	%rd32, %rd1, %rd30;
	ld.global.f32 	%f32, [%rd32];
	fma.rn.f32 	%f33, %f31, %f32, %f30;
	ld.global.u32 	%r38, [%rd17+-12];
	mul.wide.s32 	%rd33, %r38, 4;
	add.s64 	%rd34, %rd3, %rd33;
	ld.global.f32 	%f34, [%rd34];
	add.s64 	%rd35, %rd1, %rd33;
	ld.global.f32 	%f35, [%rd35];
	fma.rn.f32 	%f36, %f34, %f35, %f33;
	ld.global.u32 	%r39, [%rd17+-8];
	mul.wide.s32 	%rd36, %r39, 4;
	add.s64 	%rd37, %rd3, %rd36;
	ld.global.f32 	%f37, [%rd37];
	add.s64 	%rd38, %rd1, %rd36;
	ld.global.f32 	%f38, [%rd38];
	fma.rn.f32 	%f39, %f37, %f38, %f36;
	ld.global.u32 	%r40, [%rd17+-4];
	mul.wide.s32 	%rd39, %r40, 4;
	add.s64 	%rd40, %rd3, %rd39;
	ld.global.f32 	%f40, [%rd40];
	add.s64 	%rd41, %rd1, %rd39;
	ld.global.f32 	%f41, [%rd41];
	fma.rn.f32 	%f42, %f40, %f41, %f39;
	ld.global.u32 	%r41, [%rd17];
	mul.wide.s32 	%rd42, %r41, 4;
	add.s64 	%rd43, %rd3, %rd42;
	ld.global.f32 	%f43, [%rd43];
	add.s64 	%rd44, %rd1, %rd42;
	ld.global.f32 	%f44, [%rd44];
	fma.rn.f32 	%f45, %f43, %f44, %f42;
	ld.global.u32 	%r42, [%rd17+4];
	mul.wide.s32 	%rd45, %r42, 4;
	add.s64 	%rd46, %rd3, %rd45;
	ld.global.f32 	%f46, [%rd46];
	add.s64 	%rd47, %rd1, %rd45;
	ld.global.f32 	%f47, [%rd47];
	fma.rn.f32 	%f48, %f46, %f47, %f45;
	ld.global.u32 	%r43, [%rd17+8];
	mul.wide.s32 	%rd48, %r43, 4;
	add.s64 	%rd49, %rd3, %rd48;
	ld.global.f32 	%f49, [%rd49];
	add.s64 	%rd50, %rd1, %rd48;
	ld.global.f32 	%f50, [%rd50];
	fma.rn.f32 	%f51, %f49, %f50, %f48;
	ld.global.u32 	%r44, [%rd17+12];
	mul.wide.s32 	%rd51, %r44, 4;
	add.s64 	%rd52, %rd3, %rd51;
	ld.global.f32 	%f52, [%rd52];
	add.s64 	%rd53, %rd1, %rd51;
	ld.global.f32 	%f53, [%rd53];
	fma.rn.f32 	%f54, %f52, %f53, %f51;
	ld.global.u32 	%r45, [%rd17+16];
	mul.wide.s32 	%rd54, %r45, 4;
	add.s64 	%rd55, %rd3, %rd54;
	ld.global.f32 	%f55, [%rd55];
	add.s64 	%rd56, %rd1, %rd54;
	ld.global.f32 	%f56, [%rd56];
	fma.rn.f32 	%f57, %f55, %f56, %f54;
	ld.global.u32 	%r46, [%rd17+20];
	mul.wide.s32 	%rd57, %r46, 4;
	add.s64 	%rd58, %rd3, %rd57;
	ld.global.f32 	%f58, [%rd58];
	add.s64 	%rd59, %rd1, %rd57;
	ld.global.f32 	%f59, [%rd59];
	fma.rn.f32 	%f60, %f58, %f59, %f57;
	ld.global.u32 	%r47, [%rd17+24];
	mul.wide.s32 	%rd60, %r47, 4;
	add.s64 	%rd61, %rd3, %rd60;
	ld.global.f32 	%f61, [%rd61];
	add.s64 	%rd62, %rd1, %rd60;
	ld.global.f32 	%f62, [%rd62];
	fma.rn.f32 	%f63, %f61, %f62, %f60;
	ld.global.u32 	%r48, [%rd17+28];
	mul.wide.s32 	%rd63, %r48, 4;
	add.s64 	%rd64, %rd3, %rd63;
	ld.global.f32 	%f64, [%rd64];
	add.s64 	%rd65, %rd1, %rd63;
	ld.global.f32 	%f65, [%rd65];
	fma.rn.f32 	%f117, %f64, %f65, %f63;
	add.s32 	%r64, %r64, 16;
	add.s32 	%r62, %r62, 16;
	setp.ne.s32 	%p4, %r62, 0;
	@%p4 bra 	$L__BB1_4;
$L__BB1_5:
	setp.eq.s32 	%p5, %r6, 0;
	@%p5 bra 	$L__BB1_14;
	and.b32  	%r13, %r5, 7;
	setp.lt.u32 	%p6, %r6, 8;
	@%p6 bra 	$L__BB1_8;
	mul.wide.s32 	%rd66, %r64, 4;
	add.s64 	%rd67, %rd2, %rd66;
	ld.global.u32 	%r49, [%rd67];
	mul.wide.s32 	%rd68, %r49, 4;
	add.s64 	%rd69, %rd3, %rd68;
	ld.global.f32 	%f67, [%rd69];
	add.s64 	%rd70, %rd1, %rd68;
	ld.global.f32 	%f68, [%rd70];
	fma.rn.f32 	%f69, %f67, %f68, %f117;
	ld.global.u32 	%r50, [%rd67+4];
	mul.wide.s32 	%rd71, %r50, 4;
	add.s64 	%rd72, %rd3, %rd71;
	ld.global.f32 	%f70, [%rd72];
	add.s64 	%rd73, %rd1, %rd71;
	ld.global.f32 	%f71, [%rd73];
	fma.rn.f32 	%f72, %f70, %f71, %f69;
	ld.global.u32 	%r51, [%rd67+8];
	mul.wide.s32 	%rd74, %r51, 4;
	add.s64 	%rd75, %rd3, %rd74;
	ld.global.f32 	%f73, [%rd75];
	add.s64 	%rd76, %rd1, %rd74;
	ld.global.f32 	%f74, [%rd76];
	fma.rn.f32 	%f75, %f73, %f74, %f72;
	ld.global.u32 	%r52, [%rd67+12];
	mul.wide.s32 	%rd77, %r52, 4;
	add.s64 	%rd78, %rd3, %rd77;
	ld.global.f32 	%f76, [%rd78];
	add.s64 	%rd79, %rd1, %rd77;
	ld.global.f32 	%f77, [%rd79];
	fma.rn.f32 	%f78, %f76, %f77, %f75;
	ld.global.u32 	%r53, [%rd67+16];
	mul.wide.s32 	%rd80, %r53, 4;
	add.s64 	%rd81, %rd3, %rd80;
	ld.global.f32 	%f79, [%rd81];
	add.s64 	%rd82, %rd1, %rd80;
	ld.global.f32 	%f80, [%rd82];
	fma.rn.f32 	%f81, %f79, %f80, %f78;
	ld.global.u32 	%r54, [%rd67+20];
	mul.wide.s32 	%rd83, %r54, 4;
	add.s64 	%rd84, %rd3, %rd83;
	ld.global.f32 	%f82, [%rd84];
	add.s64 	%rd85, %rd1, %rd83;
	ld.global.f32 	%f83, [%rd85];
	fma.rn.f32 	%f84, %f82, %f83, %f81;
	ld.global.u32 	%r55, [%rd67+24];
	mul.wide.s32 	%rd86, %r55, 4;
	add.s64 	%rd87, %rd3, %rd86;
	ld.global.f32 	%f85, [%rd87];
	add.s64 	%rd88, %rd1, %rd86;
	ld.global.f32 	%f86, [%rd88];
	fma.rn.f32 	%f87, %f85, %f86, %f84;
	ld.global.u32 	%r56, [%rd67+28];
	mul.wide.s32 	%rd89, %r56, 4;
	add.s64 	%rd90, %rd3, %rd89;
	ld.global.f32 	%f88, [%rd90];
	add.s64 	%rd91, %rd1, %rd89;
	ld.global.f32 	%f89, [%rd91];
	fma.rn.f32 	%f117, %f88, %f89, %f87;
	add.s32 	%r64, %r64, 8;
$L__BB1_8:
	setp.eq.s32 	%p7, %r13, 0;
	@%p7 bra 	$L__BB1_14;
	and.b32  	%r16, %r5, 3;
	setp.lt.u32 	%p8, %r13, 4;
	@%p8 bra 	$L__BB1_11;
	mul.wide.s32 	%rd92, %r64, 4;
	add.s64 	%rd93, %rd2, %rd92;
	ld.global.u32 	%r57, [%rd93];
	mul.wide.s32 	%rd94, %r57, 4;
	add.s64 	%rd95, %rd3, %rd94;
	ld.global.f32 	%f91, [%rd95];
	add.s64 	%rd96, %rd1, %rd94;
	ld.global.f32 	%f92, [%rd96];
	fma.rn.f32 	%f93, %f91, %f92, %f117;
	ld.global.u32 	%r58, [%rd93+4];
	mul.wide.s32 	%rd97, %r58, 4;
	add.s64 	%rd98, %rd3, %rd97;
	ld.global.f32 	%f94, [%rd98];
	add.s64 	%rd99, %rd1, %rd97;
	ld.global.f32 	%f95, [%rd99];
	fma.rn.f32 	%f96, %f94, %f95, %f93;
	ld.global.u32 	%r59, [%rd93+8];
	mul.wide.s32 	%rd100, %r59, 4;
	add.s64 	%rd101, %rd3, %rd100;
	ld.global.f32 	%f97, [%rd101];
	add.s64 	%rd102, %rd1, %rd100;
	ld.global.f32 	%f98, [%rd102];
	fma.rn.f32 	%f99, %f97, %f98, %f96;
	ld.global.u32 	%r60, [%rd93+12];
	mul.wide.s32 	%rd103, %r60, 4;
	add.s64 	%rd104, %rd3, %rd103;
	ld.global.f32 	%f100, [%rd104];
	add.s64 	%rd105, %rd1, %rd103;
	ld.global.f32 	%f101, [%rd105];
	fma.rn.f32 	%f117, %f100, %f101, %f99;
	add.s32 	%r64, %r64, 4;
$L__BB1_11:
	setp.eq.s32 	%p9, %r16, 0;
	@%p9 bra 	$L__BB1_14;
	neg.s32 	%r67, %r16;
$L__BB1_13:
	.pragma "nounroll";
	mul.wide.s32 	%rd106, %r64, 4;
	add.s64 	%rd107, %rd2, %rd106;
	ld.global.u32 	%r61, [%rd107];
	mul.wide.s32 	%rd108, %r61, 4;
	add.s64 	%rd109, %rd3, %rd108;
	ld.global.f32 	%f102, [%rd109];
	add.s64 	%rd110, %rd1, %rd108;
	ld.global.f32 	%f103, [%rd110];
	fma.rn.f32 	%f117, %f102, %f103, %f117;
	add.s32 	%r64, %r64, 1;
	add.s32 	%r67, %r67, 1;
	setp.ne.s32 	%p10, %r67, 0;
	@%p10 bra 	$L__BB1_13;
$L__BB1_14:
	mov.f32 	%f104, 0f3F800000;
	sub.f32 	%f105, %f104, %f14;
	cvt.rn.f32.s32 	%f106, %r24;
	div.rn.f32 	%f107, %f105, %f106;
	fma.rn.f32 	%f108, %f14, %f117, %f107;
	add.s64 	%rd112, %rd3, %rd14;
	st.global.f32 	[%rd112], %f108;
$L__BB1_15:
	ret;

}


// ===== COMPILED SASS (sm_100) =====

	.target	sm_100

	.elftype	@"ET_EXEC"


//--------------------- .note.nv.tkinfo           --------------------------
	.section	.note.nv.tkinfo,"",@"SHT_NOTE"
	.sectionflags	@"SHF_NOTE_NV_TKINFO"
	.tkinfo
        /*0018*/ 	.word	0x00000002
        /*0030*/ 	.string	""
        /*0030*/ 	.string	"ptxas"
        /*0030*/ 	.string	"Cuda compilation tools, release 13.0, V13.0.88"
        /*0030*/ 	.string	"Build cuda_13.0.r13.0/compiler.36424714_0"
        /*0030*/ 	.string	"-arch sm_100 -m 64 "



//--------------------- .note.nv.cuinfo           --------------------------
	.section	.note.nv.cuinfo,"",@"SHT_NOTE"
	.sectionflags	@"SHF_NOTE_NV_CUINFO"
        /*0018*/ 	.short	0x0002
        /*001a*/ 	.short	0x0064
        /*001c*/ 	.short	0x0082
	.zero		2


//--------------------- .nv.info                  --------------------------
	.section	.nv.info,"",@"SHT_CUDA_INFO"
	.align	4


	//----- nvinfo : EIATTR_REGCOUNT
	.align		4
        /*0000*/ 	.byte	0x04, 0x2f
        /*0002*/ 	.short	(.L_1 - .L_0)
	.align		4
.L_0:
        /*0004*/ 	.word	index@(_Z15pagerank_kerneliPKiS0_PKfPfS2_f)
        /*0008*/ 	.word	0x00000020


	//----- nvinfo : EIATTR_FRAME_SIZE
	.align		4
.L_1:
        /*000c*/ 	.byte	0x04, 0x11
        /*000e*/ 	.short	(.L_3 - .L_2)
	.align		4
.L_2:
        /*0010*/ 	.word	index@($__internal_1_$__cuda_sm3x_div_rn_noftz_f32_slowpath)
        /*0014*/ 	.word	0x00000000


	//----- nvinfo : EIATTR_FRAME_SIZE
	.align		4
.L_3:
        /*0018*/ 	.byte	0x04, 0x11
        /*001a*/ 	.short	(.L_5 - .L_4)
	.align		4
.L_4:
        /*001c*/ 	.word	index@(_Z15pagerank_kerneliPKiS0_PKfPfS2_f)
        /*0020*/ 	.word	0x00000000


	//----- nvinfo : EIATTR_REGCOUNT
	.align		4
.L_5:
        /*0024*/ 	.byte	0x04, 0x2f
        /*0026*/ 	.short	(.L_7 - .L_6)
	.align		4
.L_6:
        /*0028*/ 	.word	index@(_Z23dynamic_pagerank_updateiPKiS0_PfPKfS0_if)
        /*002c*/ 	.word	0x00000020


	//----- nvinfo : EIATTR_FRAME_SIZE
	.align		4
.L_7:
        /*0030*/ 	.byte	0x04, 0x11
        /*0032*/ 	.short	(.L_9 - .L_8)
	.align		4
.L_8:
        /*0034*/ 	.word	index@($__internal_0_$__cuda_sm3x_div_rn_noftz_f32_slowpath)
        /*0038*/ 	.word	0x00000000


	//----- nvinfo : EIATTR_FRAME_SIZE
	.align		4
.L_9:
        /*003c*/ 	.byte	0x04, 0x11
        /*003e*/ 	.short	(.L_11 - .L_10)
	.align		4
.L_10:
        /*0040*/ 	.word	index@(_Z23dynamic_pagerank_updateiPKiS0_PfPKfS0_if)
        /*0044*/ 	.word	0x00000000


	//----- nvinfo : EIATTR_MIN_STACK_SIZE
	.align		4
.L_11:
        /*0048*/ 	.byte	0x04, 0x12
        /*004a*/ 	.short	(.L_13 - .L_12)
	.align		4
.L_12:
        /*004c*/ 	.word	index@(_Z23dynamic_pagerank_updateiPKiS0_PfPKfS0_if)
        /*0050*/ 	.word	0x00000000


	//----- nvinfo : EIATTR_MIN_STACK_SIZE
	.align		4
.L_13:
        /*0054*/ 	.byte	0x04, 0x12
        /*0056*/ 	.short	(.L_15 - .L_14)
	.align		4
.L_14:
        /*0058*/ 	.word	index@(_Z15pagerank_kerneliPKiS0_PKfPfS2_f)
        /*005c*/ 	.word	0x00000000
.L_15:


//--------------------- .nv.compat                --------------------------
	.section	.nv.compat,"",@"SHT_CUDA_COMPAT_INFO"
	.align	4
        /*0000*/ 	.byte	0x02, 0x09, 0x00, 0x00, 0x02, 0x02, 0x01, 0x00, 0x02, 0x05, 0x05, 0x00, 0x03, 0x07, 0x01, 0x01
        /*0010*/ 	.byte	0x02, 0x03, 0x00, 0x00, 0x02, 0x06, 0x01, 0x00, 0x04, 0x0b, 0x08, 0x00, 0x01, 0x00, 0x00, 0x00
        /*0020*/ 	.byte	0x00, 0x00, 0x00, 0x00


//--------------------- .nv.info._Z23dynamic_pagerank_updateiPKiS0_PfPKfS0_if --------------------------
	.section	.nv.info._Z23dynamic_pagerank_updateiPKiS0_PfPKfS0_if,"",@"SHT_CUDA_INFO"
	.sectionflags	@""
	.align	4


	//----- nvinfo : EIATTR_CUDA_API_VERSION
	.align		4
        /*0000*/ 	.byte	0x04, 0x37
        /*0002*/ 	.short	(.L_17 - .L_16)
.L_16:
        /*0004*/ 	.word	0x00000082


	//----- nvinfo : EIATTR_KPARAM_INFO
	.align		4
.L_17:
        /*0008*/ 	.byte	0x04, 0x17
        /*000a*/ 	.short	(.L_19 - .L_18)
.L_18:
        /*000c*/ 	.word	0x00000000
        /*0010*/ 	.short	0x0007
        /*0012*/ 	.short	0x0034
        /*0014*/ 	.byte	0x00, 0xf0, 0x11, 0x00


	//----- nvinfo : EIATTR_KPARAM_INFO
	.align		4
.L_19:
        /*0018*/ 	.byte	0x04, 0x17
        /*001a*/ 	.short	(.L_21 - .L_20)
.L_20:
        /*001c*/ 	.word	0x00000000
        /*0020*/ 	.short	0x0006
        /*0022*/ 	.short	0x0030
        /*0024*/ 	.byte	0x00, 0xf0, 0x11, 0x00


	//----- nvinfo : EIATTR_KPARAM_INFO
	.align		4
.L_21:
        /*0028*/ 	.byte	0x04, 0x17
        /*002a*/ 	.short	(.L_23 - .L_22)
.L_22:
        /*002c*/ 	.word	0x00000000
        /*0030*/ 	.short	0x0005
        /*0032*/ 	.short	0x0028
        /*0034*/ 	.byte	0x00, 0xf5, 0x21, 0x00


	//----- nvinfo : EIATTR_KPARAM_INFO
	.align		4
.L_23:
        /*0038*/ 	.byte	0x04, 0x17
        /*003a*/ 	.short	(.L_25 - .L_24)
.L_24:
        /*003c*/ 	.word	0x00000000
        /*0040*/ 	.short	0x0004
        /*0042*/ 	.short	0x0020
        /*0044*/ 	.byte	0x00, 0xf5, 0x21, 0x00


	//----- nvinfo : EIATTR_KPARAM_INFO
	.align		4
.L_25:
        /*0048*/ 	.byte	0x04, 0x17
        /*004a*/ 	.short	(.L_27 - .L_26)
.L_26:
        /*004c*/ 	.word	0x00000000
        /*0050*/ 	.short	0x0003
        /*0052*/ 	.short	0x0018
        /*0054*/ 	.byte	0x00, 0xf5, 0x21, 0x00


	//----- nvinfo : EIATTR_KPARAM_INFO
	.align		4
.L_27:
        /*0058*/ 	.byte	0x04, 0x17
        /*005a*/ 	.short	(.L_29 - .L_28)
.L_28:
        /*005c*/ 	.word	0x00000000
        /*0060*/ 	.short	0x0002
        /*0062*/ 	.short	0x0010
        /*0064*/ 	.byte	0x00, 0xf5, 0x21, 0x00


	//----- nvinfo : EIATTR_KPARAM_INFO
	.align		4
.L_29:
        /*0068*/ 	.byte	0x04, 0x17
        /*006a*/ 	.short	(.L_31 - .L_30)
.L_30:
        /*006c*/ 	.word	0x00000000
        /*0070*/ 	.short	0x0001
        /*0072*/ 	.short	0x0008
        /*0074*/ 	.byte	0x00, 0xf5, 0x21, 0x00


	//----- nvinfo : EIATTR_KPARAM_INFO
	.align		4
.L_31:
        /*0078*/ 	.byte	0x04, 0x17
        /*007a*/ 	.short	(.L_33 - .L_32)
.L_32:
        /*007c*/ 	.word	0x00000000
        /*0080*/ 	.short	0x0000
        /*0082*/ 	.short	0x0000
        /*0084*/ 	.byte	0x00, 0xf0, 0x11, 0x00


	//----- nvinfo : EIATTR_SPARSE_MMA_MASK
	.align		4
.L_33:
        /*0088*/ 	.byte	0x03, 0x50
        /*008a*/ 	.short	0x0000


	//----- nvinfo : EIATTR_MAXREG_COUNT
	.align		4
        /*008c*/ 	.byte	0x03, 0x1b
        /*008e*/ 	.short	0x00ff


	//----- nvinfo : EIATTR_MERCURY_ISA_VERSION
	.align		4
        /*0090*/ 	.byte	0x03, 0x5f
        /*0092*/ 	.short	0x0101


	//----- nvinfo : EIATTR_VRC_CTA_INIT_COUNT
	.align		4
        /*0094*/ 	.byte	0x02, 0x4a
	.zero		1
	.zero		1


	//----- nvinfo : EIATTR_EXIT_INSTR_OFFSETS
	.align		4
        /*0098*/ 	.byte	0x04, 0x1c
        /*009a*/ 	.short	(.L_35 - .L_34)


	//   ....[0]....
.L_34:
        /*009c*/ 	.word	0x00000070


	//   ....[1]....
        /*00a0*/ 	.word	0x00001100


	//----- nvinfo : EIATTR_CRS_STACK_SIZE
	.align		4
.L_35:
        /*00a4*/ 	.byte	0x04, 0x1e
        /*00a6*/ 	.short	(.L_37 - .L_36)
.L_36:
        /*00a8*/ 	.word	0x00000000


	//----- nvinfo : EIATTR_CBANK_PARAM_SIZE
	.align		4
.L_37:
        /*00ac*/ 	.byte	0x03, 0x19
        /*00ae*/ 	.short	0x0038


	//----- nvinfo : EIATTR_PARAM_CBANK
	.align		4
        /*00b0*/ 	.byte	0x04, 0x0a
        /*00b2*/ 	.short	(.L_39 - .L_38)
	.align		4
.L_38:
        /*00b4*/ 	.word	index@(.nv.constant0._Z23dynamic_pagerank_updateiPKiS0_PfPKfS0_if)
        /*00b8*/ 	.short	0x0380
        /*00ba*/ 	.short	0x0038


	//----- nvinfo : EIATTR_SW_WAR
	.align		4
.L_39:
        /*00bc*/ 	.byte	0x04, 0x36
        /*00be*/ 	.short	(.L_41 - .L_40)
.L_40:
        /*00c0*/ 	.word	0x00000008
.L_41:


//--------------------- .nv.info._Z15pagerank_kerneliPKiS0_PKfPfS2_f --------------------------
	.section	.nv.info._Z15pagerank_kerneliPKiS0_PKfPfS2_f,"",@"SHT_CUDA_INFO"
	.sectionflags	@""
	.align	4


	//----- nvinfo : EIATTR_CUDA_API_VERSION
	.align		4
        /*0000*/ 	.byte	0x04, 0x37
        /*0002*/ 	.short	(.L_43 - .L_42)
.L_42:
        /*0004*/ 	.word	0x00000082


	//----- nvinfo : EIATTR_KPARAM_INFO
	.align		4
.L_43:
        /*0008*/ 	.byte	0x04, 0x17
        /*000a*/ 	.short	(.L_45 - .L_44)
.L_44:
        /*000c*/ 	.word	0x00000000
        /*0010*/ 	.short	0x0006
        /*0012*/ 	.short	0x0030
        /*0014*/ 	.byte	0x00, 0xf0, 0x11, 0x00


	//----- nvinfo : EIATTR_KPARAM_INFO
	.align		4
.L_45:
        /*0018*/ 	.byte	0x04, 0x17
        /*001a*/ 	.short	(.L_47 - .L_46)
.L_46:
        /*001c*/ 	.word	0x00000000
        /*0020*/ 	.short	0x0005
        /*0022*/ 	.short	0x0028
        /*0024*/ 	.byte	0x00, 0xf5, 0x21, 0x00


	//----- nvinfo : EIATTR_KPARAM_INFO
	.align		4
.L_47:
        /*0028*/ 	.byte	0x04, 0x17
        /*002a*/ 	.short	(.L_49 - .L_48)
.L_48:
        /*002c*/ 	.word	0x00000000
        /*0030*/ 	.short	0x0004
        /*0032*/ 	.short	0x0020
        /*0034*/ 	.byte	0x00, 0xf5, 0x21, 0x00


	//----- nvinfo : EIATTR_KPARAM_INFO
	.align		4
.L_49:
        /*0038*/ 	.byte	0x04, 0x17
        /*003a*/ 	.short	(.L_51 - .L_50)
.L_50:
        /*003c*/ 	.word	0x00000000
        /*0040*/ 	.short	0x0003
        /*0042*/ 	.short	0x0018
        /*0044*/ 	.byte	0x00, 0xf5, 0x21, 0x00


	//----- nvinfo : EIATTR_KPARAM_INFO
	.align		4
.L_51:
        /*0048*/ 	.byte	0x04, 0x17
        /*004a*/ 	.short	(.L_53 - .L_52)
.L_52:
        /*004c*/ 	.word	0x00000000
        /*0050*/ 	.short	0x0002
        /*0052*/ 	.short	0x0010
        /*0054*/ 	.byte	0x00, 0xf5, 0x21, 0x00


	//----- nvinfo : EIATTR_KPARAM_INFO
	.align		4
.L_53:
        /*0058*/ 	.byte	0x04, 0x17
        /*005a*/ 	.short	(.L_55 - .L_54)
.L_54:
        /*005c*/ 	.word	0x00000000
        /*0060*/ 	.short	0x0001
        /*0062*/ 	.short	0x0008
        /*0064*/ 	.byte	0x00, 0xf5, 0x21, 0x00


	//----- nvinfo : EIATTR_KPARAM_INFO
	.align		4
.L_55:
        /*0068*/ 	.byte	0x04, 0x17
        /*006a*/ 	.short	(.L_57 - .L_56)
.L_56:
        /*006c*/ 	.word	0x00000000
        /*0070*/ 	.short	0x0000
        /*0072*/ 	.short	0x0000
        /*0074*/ 	.byte	0x00, 0xf0, 0x11, 0x00


	//----- nvinfo : EIATTR_SPARSE_MMA_MASK
	.align		4
.L_57:
        /*0078*/ 	.byte	0x03, 0x50
        /*007a*/ 	.short	0x0000


	//----- nvinfo : EIATTR_MAXREG_COUNT
	.align		4
        /*007c*/ 	.byte	0x03, 0x1b
        /*007e*/ 	.short	0x00ff


	//----- nvinfo : EIATTR_MERCURY_ISA_VERSION
	.align		4
        /*0080*/ 	.byte	0x03, 0x5f
        /*0082*/ 	.short	0x0101


	//----- nvinfo : EIATTR_VRC_CTA_INIT_COUNT
	.align		4
        /*0084*/ 	.byte	0x02, 0x4a
	.zero		1
	.zero		1


	//----- nvinfo : EIATTR_EXIT_INSTR_OFFSETS
	.align		4
        /*0088*/ 	.byte	0x04, 0x1c
        /*008a*/ 	.short	(.L_59 - .L_58)


	//   ....[0]....
.L_58:
        /*008c*/ 	.word	0x00000070


	//   ....[1]....
        /*0090*/ 	.word	0x000010d0


	//----- nvinfo : EIATTR_CRS_STACK_SIZE
	.align		4
.L_59:
        /*0094*/ 	.byte	0x04, 0x1e
        /*0096*/ 	.short	(.L_61 - .L_60)
.L_60:
        /*0098*/ 	.word	0x00000000


	//----- nvinfo : EIATTR_CBANK_PARAM_SIZE
	.align		4
.L_61:
        /*009c*/ 	.byte	0x03, 0x19
        /*009e*/ 	.short	0x0034


	//----- nvinfo : EIATTR_PARAM_CBANK
	.align		4
        /*00a0*/ 	.byte	0x04, 0x0a
        /*00a2*/ 	.short	(.L_63 - .L_62)
	.align		4
.L_62:
        /*00a4*/ 	.word	index@(.nv.constant0._Z15pagerank_kerneliPKiS0_PKfPfS2_f)
        /*00a8*/ 	.short	0x0380
        /*00aa*/ 	.short	0x0034


	//----- nvinfo : EIATTR_SW_WAR
	.align		4
.L_63:
        /*00ac*/ 	.byte	0x04, 0x36
        /*00ae*/ 	.short	(.L_65 - .L_64)
.L_64:
        /*00b0*/ 	.word	0x00000008
.L_65:


//--------------------- .nv.callgraph             --------------------------
	.section	.nv.callgraph,"",@"SHT_CUDA_CALLGRAPH"
	.align	4
	.sectionentsize	8
	.align		4
        /*0000*/ 	.word	0x00000000
	.align		4
        /*0004*/ 	.word	0xffffffff
	.align		4
        /*0008*/ 	.word	0x00000000
	.align		4
        /*000c*/ 	.word	0xfffffffe
	.align		4
        /*0010*/ 	.word	0x00000000
	.align		4
        /*0014*/ 	.word	0xfffffffd
	.align		4
        /*0018*/ 	.word	0x00000000
	.align		4
        /*001c*/ 	.word	0xfffffffc


//--------------------- .text._Z23dynamic_pagerank_updateiPKiS0_PfPKfS0_if --------------------------
	.section	.text._Z23dynamic_pagerank_updateiPKiS0_PfPKfS0_if,"ax",@progbits
	.align	128
        .global         _Z23dynamic_pagerank_updateiPKiS0_PfPKfS0_if
        .type           _Z23dynamic_pagerank_updateiPKiS0_PfPKfS0_if,@function
        .size           _Z23dynamic_pagerank_updateiPKiS0_PfPKfS0_if,(.L_x_40 - _Z23dynamic_pagerank_updateiPKiS0_PfPKfS0_if)
        .other          _Z23dynamic_pagerank_updateiPKiS0_PfPKfS0_if,@"STO_CUDA_ENTRY STV_DEFAULT"
_Z23dynamic_pagerank_updateiPKiS0_PfPKfS0_if:
.text._Z23dynamic_pagerank_updateiPKiS0_PfPKfS0_if:
[----:B------:R-:W-:Y:S01]  /*0000*/  LDC R1, c[0x0][0x37c] ;  /* 0x0000df00ff017b82 */ /* 0x000fe20000000800 */
[----:B------:R-:W0:Y:S07]  /*0010*/  S2R R0, SR_TID.X ;  /* 0x0000000000007919 */ /* 0x000e2e0000002100 */
[----:B------:R-:W0:Y:S01]  /*0020*/  S2UR UR4, SR_CTAID.X ;  /* 0x00000000000479c3 */ /* 0x000e220000002500 */
[----:B------:R-:W1:Y:S07]  /*0030*/  LDCU UR5, c[0x0][0x3b0] ;  /* 0x00007600ff0577ac */ /* 0x000e6e0008000800 */
[----:B------:R-:W0:Y:S02]  /*0040*/  LDC R5, c[0x0][0x360] ;  /* 0x0000d800ff057b82 */ /* 0x000e240000000800 */
[----:B0-----:R-:W-:-:S05]  /*0050*/  IMAD R5, R5, UR4, R0 ;  /* 0x0000000405057c24 */ /* 0x001fca000f8e0200 */
[----:B-1----:R-:W-:-:S13]  /*0060*/  ISETP.GE.AND P0, PT, R5, UR5, PT ;  /* 0x0000000505007c0c */ /* 0x002fda000bf06270 */
[----:B------:R-:W-:Y:S05]  /*0070*/  @P0 EXIT ;  /* 0x000000000000094d */ /* 0x000fea0003800000 */
[----:B------:R-:W0:Y:S01]  /*0080*/  LDC.64 R2, c[0x0][0x3a8] ;  /* 0x0000ea00ff027b82 */ /* 0x000e220000000a00 */
[----:B------:R-:W1:Y:S01]  /*0090*/  LDCU.64 UR4, c[0x0][0x358] ;  /* 0x00006b00ff0477ac */ /* 0x000e620008000a00 */
[----:B0-----:R-:W-:-:S06]  /*00a0*/  IMAD.WIDE R2, R5, 0x4, R2 ;  /* 0x0000000405027825 */ /* 0x001fcc00078e0202 */
[----:B------:R-:W0:Y:S01]  /*00b0*/  LDC.64 R4, c[0x0][0x388] ;  /* 0x0000e200ff047b82 */ /* 0x000e220000000a00 */
[----:B-1----:R-:W0:Y:S02]  /*00c0*/  LDG.E R0, desc[UR4][R2.64] ;  /* 0x0000000402007981 */ /* 0x002e24000c1e1900 */
[----:B0-----:R-:W-:-:S05]  /*00d0*/  IMAD.WIDE R4, R0, 0x4, R4 ;  /* 0x0000000400047825 */ /* 0x001fca00078e0204 */
[----:B------:R-:W2:Y:S04]  /*00e0*/  LDG.E R3, desc[UR4][R4.64] ;  /* 0x0000000404037981 */ /* 0x000ea8000c1e1900 */
[----:B------:R-:W2:Y:S01]  /*00f0*/  LDG.E R8, desc[UR4][R4.64+0x4] ;  /* 0x0000040404087981 */ /* 0x000ea2000c1e1900 */
[----:B------:R-:W-:Y:S01]  /*0100*/  BSSY.RECONVERGENT B0, `(.L_x_0) ;  /* 0x00000eb000007945 */ /* 0x000fe20003800200 */
[----:B------:R-:W-:Y:S01]  /*0110*/  HFMA2 R6, -RZ, RZ, 0, 0 ;  /* 0x00000000ff067431 */ /* 0x000fe200000001ff */
[----:B--2---:R-:W-:-:S13]  /*0120*/  ISETP.GE.AND P0, PT, R3, R8, PT ;  /* 0x000000080300720c */ /* 0x004fda0003f06270 */
[----:B------:R-:W-:Y:S05]  /*0130*/  @P0 BRA `(.L_x_1) ;  /* 0x0000000c009c0947 */ /* 0x000fea0003800000 */
[C---:B------:R-:W-:Y:S01]  /*0140*/  VIADDMNMX R8, R3.reuse, 0x1, R8, !PT ;  /* 0x0000000103087846 */ /* 0x040fe20007800108 */
[----:B------:R-:W-:Y:S01]  /*0150*/  BSSY.RECONVERGENT B1, `(.L_x_2) ;  /* 0x0000075000017945 */ /* 0x000fe20003800200 */
[----:B------:R-:W-:Y:S02]  /*0160*/  MOV R6, RZ ;  /* 0x000000ff00067202 */ /* 0x000fe40000000f00 */
[CC--:B------:R-:W-:Y:S02]  /*0170*/  IADD3 R4, PT, PT, -R3.reuse, R8.reuse, RZ ;  /* 0x0000000803047210 */ /* 0x0c0fe40007ffe1ff */
[----:B------:R-:W-:Y:S02]  /*0180*/  IADD3 R8, PT, PT, R3, -R8, RZ ;  /* 0x8000000803087210 */ /* 0x000fe40007ffe0ff */
[----:B------:R-:W-:Y:S02]  /*0190*/  LOP3.LUT R5, R4, 0xf, RZ, 0xc0, !PT ;  /* 0x0000000f04057812 */ /* 0x000fe400078ec0ff */
[----:B------:R-:W-:-:S02]  /*01a0*/  ISETP.GT.U32.AND P1, PT, R8, -0x10, PT ;  /* 0xfffffff00800780c */ /* 0x000fc40003f24070 */
[----:B------:R-:W-:-:S11]  /*01b0*/  ISETP.NE.AND P0, PT, R5, RZ, PT ;  /* 0x000000ff0500720c */ /* 0x000fd60003f05270 */
[----:B------:R-:W-:Y:S05]  /*01c0*/  @P1 BRA `(.L_x_3) ;  /* 0x0000000400b41947 */ /* 0x000fea0003800000 */
[----:B------:R-:W0:Y:S01]  /*01d0*/  LDC.64 R12, c[0x0][0x390] ;  /* 0x0000e400ff0c7b82 */ /* 0x000e220000000a00 */
[----:B------:R-:W-:Y:S02]  /*01e0*/  LOP3.LUT R2, R4, 0xfffffff0, RZ, 0xc0, !PT ;  /* 0xfffffff004027812 */ /* 0x000fe400078ec0ff */
[----:B------:R-:W-:Y:S02]  /*01f0*/  MOV R6, RZ ;  /* 0x000000ff00067202 */ /* 0x000fe40000000f00 */
[----:B------:R-:W-:Y:S02]  /*0200*/  IADD3 R2, PT, PT, -R2, RZ, RZ ;  /* 0x000000ff02027210 */ /* 0x000fe40007ffe1ff */
[----:B0-----:R-:W-:-:S04]  /*0210*/  IADD3 R12, P1, PT, R12, 0x20, RZ ;  /* 0x000000200c0c7810 */ /* 0x001fc80007f3e0ff */
[----:B------:R-:W-:-:S09]  /*0220*/  IADD3.X R13, PT, PT, RZ, R13, RZ, P1, !PT ;  /* 0x0000000dff0d7210 */ /* 0x000fd20000ffe4ff */
.L_x_4:
[----:B------:R-:W-:Y:S01]  /*0230*/  IMAD.WIDE R8, R3, 0x4, R12 ;  /* 0x0000000403087825 */ /* 0x000fe200078e020c */
[----:B------:R-:W0:Y:S04]  /*0240*/  LDC.64 R18, c[0x0][0x398] ;  /* 0x0000e600ff127b82 */ /* 0x000e280000000a00 */
[----:B------:R-:W0:Y:S04]  /*0250*/  LDG.E R23, desc[UR4][R8.64+-0x20] ;  /* 0xffffe00408177981 */ /* 0x000e28000c1e1900 */
[----:B------:R-:W2:Y:S01]  /*0260*/  LDG.E R11, desc[UR4][R8.64+-0x1c] ;  /* 0xffffe404080b7981 */ /* 0x000ea2000c1e1900 */
[----:B------:R-:W1:Y:S03]  /*0270*/  LDC.64 R14, c[0x0][0x3a0] ;  /* 0x0000e800ff0e7b82 */ /* 0x000e660000000a00 */
[----:B------:R-:W3:Y:S04]  /*0280*/  LDG.E R21, desc[UR4][R8.64+-0x18] ;  /* 0xffffe80408157981 */ /* 0x000ee8000c1e1900 */
[----:B------:R-:W4:Y:S04]  /*0290*/  LDG.E R16, desc[UR4][R8.64+-0x14] ;  /* 0xffffec0408107981 */ /* 0x000f28000c1e1900 */
[----:B------:R-:W5:Y:S04]  /*02a0*/  LDG.E R24, desc[UR4][R8.64+-0x10] ;  /* 0xfffff00408187981 */ /* 0x000f68000c1e1900 */
[----:B------:R-:W5:Y:S01]  /*02b0*/  LDG.E R7, desc[UR4][R8.64+-0xc] ;  /* 0xfffff40408077981 */ /* 0x000f62000c1e1900 */
[----:B0-----:R-:W-:-:S04]  /*02c0*/  IMAD.WIDE R26, R23, 0x4, R18 ;  /* 0x00000004171a7825 */ /* 0x001fc800078e0212 */
[----:B-1----:R-:W-:Y:S02]  /*02d0*/  IMAD.WIDE R22, R23, 0x4, R14 ;  /* 0x0000000417167825 */ /* 0x002fe400078e020e */
[----:B------:R-:W5:Y:S02]  /*02e0*/  LDG.E R27, desc[UR4][R26.64] ;  /* 0x000000041a1b7981 */ /* 0x000f64000c1e1900 */
[----:B--2---:R-:W-:-:S04]  /*02f0*/  IMAD.WIDE R28, R11, 0x4, R18 ;  /* 0x000000040b1c7825 */ /* 0x004fc800078e0212 */
[----:B------:R-:W-:Y:S01]  /*0300*/  IMAD.WIDE R10, R11, 0x4, R14 ;  /* 0x000000040b0a7825 */ /* 0x000fe200078e020e */
[----:B------:R-:W2:Y:S04]  /*0310*/  LDG.E R25, desc[UR4][R28.64] ;  /* 0x000000041c197981 */ /* 0x000ea8000c1e1900 */
[----:B------:R-:W5:Y:S04]  /*0320*/  LDG.E R26, desc[UR4][R22.64] ;  /* 0x00000004161a7981 */ /* 0x000f68000c1e1900 */
[----:B------:R-:W2:Y:S04]  /*0330*/  LDG.E R28, desc[UR4][R8.64+-0x8] ;  /* 0xfffff804081c7981 */ /* 0x000ea8000c1e1900 */
[----:B------:R3:W2:Y:S02]  /*0340*/  LDG.E R23, desc[UR4][R10.64] ;  /* 0x000000040a177981 */ /* 0x0006a4000c1e1900 */
[----:B---3--:R-:W-:-:S05]  /*0350*/  IMAD.WIDE R10, R21, 0x4, R18 ;  /* 0x00000004150a7825 */ /* 0x008fca00078e0212 */
[----:B------:R0:W3:Y:S02]  /*0360*/  LDG.E R17, desc[UR4][R10.64] ;  /* 0x000000040a117981 */ /* 0x0000e4000c1e1900 */
[----:B0-----:R-:W-:-:S04]  /*0370*/  IMAD.WIDE R10, R21, 0x4, R14 ;  /* 0x00000004150a7825 */ /* 0x001fc800078e020e */
[C---:B----4-:R-:W-:Y:S02]  /*0380*/  IMAD.WIDE R20, R16.reuse, 0x4, R18 ;  /* 0x0000000410147825 */ /* 0x050fe400078e0212 */
[----:B------:R-:W3:Y:S04]  /*0390*/  LDG.E R11, desc[UR4][R10.64] ;  /* 0x000000040a0b7981 */ /* 0x000ee8000c1e1900 */
[----:B------:R0:W4:Y:S02]  /*03a0*/  LDG.E R22, desc[UR4][R20.64] ;  /* 0x0000000414167981 */ /* 0x000124000c1e1900 */
[----:B0-----:R-:W-:Y:S02]  /*03b0*/  IMAD.WIDE R20, R16, 0x4, R14 ;  /* 0x0000000410147825 */ /* 0x001fe400078e020e */
[----:B------:R-:W4:Y:S04]  /*03c0*/  LDG.E R16, desc[UR4][R8.64+-0x4] ;  /* 0xfffffc0408107981 */ /* 0x000f28000c1e1900 */
[----:B------:R2:W4:Y:S04]  /*03d0*/  LDG.E R10, desc[UR4][R20.64] ;  /* 0x00000004140a7981 */ /* 0x000528000c1e1900 */
[----:B------:R-:W4:Y:S01]  /*03e0*/  LDG.E R20, desc[UR4][R8.64] ;  /* 0x0000000408147981 */ /* 0x000f22000c1e1900 */
[----:B-----5:R-:W-:-:S04]  /*03f0*/  FFMA R26, R27, R26, R6 ;  /* 0x0000001a1b1a7223 */ /* 0x020fc80000000006 */
[----:B--2---:R-:W-:Y:S01]  /*0400*/  FFMA R21, R25, R23, R26 ;  /* 0x0000001719157223 */ /* 0x004fe2000000001a */
[----:B------:R-:W-:-:S04]  /*0410*/  IMAD.WIDE R26, R24, 0x4, R18 ;  /* 0x00000004181a7825 */ /* 0x000fc800078e0212 */
[----:B------:R-:W-:Y:S02]  /*0420*/  IMAD.WIDE R24, R24, 0x4, R14 ;  /* 0x0000000418187825 */ /* 0x000fe400078e020e */
[----:B------:R-:W2:Y:S04]  /*0430*/  LDG.E R27, desc[UR4][R26.64] ;  /* 0x000000041a1b7981 */ /* 0x000ea8000c1e1900 */
[----:B------:R0:W2:Y:S02]  /*0440*/  LDG.E R26, desc[UR4][R24.64] ;  /* 0x00000004181a7981 */ /* 0x0000a4000c1e1900 */
[----:B0-----:R-:W-:-:S04]  /*0450*/  IMAD.WIDE R24, R7, 0x4, R18 ;  /* 0x0000000407187825 */ /* 0x001fc800078e0212 */
[----:B------:R-:W-:Y:S02]  /*0460*/  IMAD.WIDE R6, R7, 0x4, R14 ;  /* 0x0000000407067825 */ /* 0x000fe400078e020e */
[----:B------:R-:W5:Y:S04]  /*0470*/  LDG.E R24, desc[UR4][R24.64] ;  /* 0x0000000418187981 */ /* 0x000f68000c1e1900 */
[----:B------:R0:W5:Y:S01]  /*0480*/  LDG.E R25, desc[UR4][R6.64] ;  /* 0x0000000406197981 */ /* 0x000162000c1e1900 */
[----:B---3--:R-:W-:Y:S01]  /*0490*/  FFMA R11, R17, R11, R21 ;  /* 0x0000000b110b7223 */ /* 0x008fe20000000015 */
[----:B0-----:R-:W-:-:S04]  /*04a0*/  IMAD.WIDE R6, R28, 0x4, R18 ;  /* 0x000000041c067825 */ /* 0x001fc800078e0212 */
[----:B----4-:R-:W-:Y:S01]  /*04b0*/  FFMA R22, R22, R10, R11 ;  /* 0x0000000a16167223 */ /* 0x010fe2000000000b */
[----:B------:R-:W-:Y:S01]  /*04c0*/  IMAD.WIDE R28, R28, 0x4, R14 ;  /* 0x000000041c1c7825 */ /* 0x000fe200078e020e */
[----:B------:R-:W3:Y:S03]  /*04d0*/  LDG.E R6, desc[UR4][R6.64] ;  /* 0x0000000406067981 */ /* 0x000ee6000c1e1900 */
[----:B------:R-:W-:-:S04]  /*04e0*/  IMAD.WIDE R10, R16, 0x4, R18 ;  /* 0x00000004100a7825 */ /* 0x000fc800078e0212 */
[----:B------:R-:W-:Y:S02]  /*04f0*/  IMAD.WIDE R16, R16, 0x4, R14 ;  /* 0x0000000410107825 */ /* 0x000fe400078e020e */
[----:B------:R-:W4:Y:S04]  /*0500*/  LDG.E R11, desc[UR4][R10.64] ;  /* 0x000000040a0b7981 */ /* 0x000f28000c1e1900 */
[----:B------:R0:W3:Y:S04]  /*0510*/  LDG.E R7, desc[UR4][R28.64] ;  /* 0x000000041c077981 */ /* 0x0000e8000c1e1900 */
[----:B------:R-:W4:Y:S04]  /*0520*/  LDG.E R16, desc[UR4][R16.64] ;  /* 0x0000000410107981 */ /* 0x000f28000c1e1900 */
[----:B------:R-:W4:Y:S01]  /*0530*/  LDG.E R10, desc[UR4][R8.64+0x8] ;  /* 0x00000804080a7981 */ /* 0x000f22000c1e1900 */
[----:B0-----:R-:W-:-:S04]  /*0540*/  IMAD.WIDE R28, R20, 0x4, R18 ;  /* 0x00000004141c7825 */ /* 0x001fc800078e0212 */
[----:B------:R-:W-:Y:S01]  /*0550*/  IMAD.WIDE R20, R20, 0x4, R14 ;  /* 0x0000000414147825 */ /* 0x000fe200078e020e */
[----:B------:R-:W4:Y:S04]  /*0560*/  LDG.E R17, desc[UR4][R28.64] ;  /* 0x000000041c117981 */ /* 0x000f28000c1e1900 */
[----:B------:R-:W4:Y:S04]  /*0570*/  LDG.E R23, desc[UR4][R20.64] ;  /* 0x0000000414177981 */ /* 0x000f28000c1e1900 */
[----:B------:R-:W4:Y:S04]  /*0580*/  LDG.E R21, desc[UR4][R8.64+0x4] ;  /* 0x0000040408157981 */ /* 0x000f28000c1e1900 */
[----:B------:R-:W4:Y:S01]  /*0590*/  LDG.E R20, desc[UR4][R8.64+0xc] ;  /* 0x00000c0408147981 */ /* 0x000f22000c1e1900 */
[----:B--2---:R-:W-:-:S03]  /*05a0*/  FFMA R27, R27, R26, R22 ;  /* 0x0000001a1b1b7223 */ /* 0x004fc60000000016 */
[----:B------:R-:W2:Y:S04]  /*05b0*/  LDG.E R22, desc[UR4][R8.64+0x10] ;  /* 0x0000100408167981 */ /* 0x000ea8000c1e1900 */
[----:B------:R-:W2:Y:S01]  /*05c0*/  LDG.E R26, desc[UR4][R8.64+0x1c] ;  /* 0x00001c04081a7981 */ /* 0x000ea2000c1e1900 */
[----:B-----5:R-:W-:-:S03]  /*05d0*/  FFMA R25, R24, R25, R27 ;  /* 0x0000001918197223 */ /* 0x020fc6000000001b */
[----:B------:R-:W5:Y:S04]  /*05e0*/  LDG.E R24, desc[UR4][R8.64+0x14] ;  /* 0x0000140408187981 */ /* 0x000f68000c1e1900 */
[----:B------:R0:W5:Y:S01]  /*05f0*/  LDG.E R27, desc[UR4][R8.64+0x18] ;  /* 0x00001804081b7981 */ /* 0x000162000c1e1900 */
[----:B---3--:R-:W-:-:S04]  /*0600*/  FFMA R6, R6, R7, R25 ;  /* 0x0000000706067223 */ /* 0x008fc80000000019 */
[----:B----4-:R-:W-:-:S04]  /*0610*/  FFMA R6, R11, R16, R6 ;  /* 0x000000100b067223 */ /* 0x010fc80000000006 */
[----:B------:R-:W-:Y:S01]  /*0620*/  FFMA R6, R17, R23, R6 ;  /* 0x0000001711067223 */ /* 0x000fe20000000006 */
[----:B------:R-:W-:-:S04]  /*0630*/  IMAD.WIDE R16, R10, 0x4, R18 ;  /* 0x000000040a107825 */ /* 0x000fc800078e0212 */
[----:B0-----:R-:W-:-:S04]  /*0640*/  IMAD.WIDE R8, R21, 0x4, R14 ;  /* 0x0000000415087825 */ /* 0x001fc800078e020e */
[----:B------:R-:W-:Y:S02]  /*0650*/  IMAD.WIDE R10, R10, 0x4, R14 ;  /* 0x000000040a0a7825 */ /* 0x000fe400078e020e */
[----:B------:R-:W3:Y:S02]  /*0660*/  LDG.E R8, desc[UR4][R8.64] ;  /* 0x0000000408087981 */ /* 0x000ee4000c1e1900 */
[--C-:B------:R-:W-:Y:S02]  /*0670*/  IMAD.WIDE R28, R21, 0x4, R18.reuse ;  /* 0x00000004151c7825 */ /* 0x100fe400078e0212 */
[----:B------:R-:W4:Y:S04]  /*0680*/  LDG.E R10, desc[UR4][R10.64] ;  /* 0x000000040a0a7981 */ /* 0x000f28000c1e1900 */
[----:B------:R-:W3:Y:S04]  /*0690*/  LDG.E R7, desc[UR4][R28.64] ;  /* 0x000000041c077981 */ /* 0x000ee8000c1e1900 */
[----:B------:R0:W4:Y:S02]  /*06a0*/  LDG.E R9, desc[UR4][R16.64] ;  /* 0x0000000410097981 */ /* 0x000124000c1e1900 */
[----:B0-----:R-:W-:-:S04]  /*06b0*/  IMAD.WIDE R16, R20, 0x4, R18 ;  /* 0x0000000414107825 */ /* 0x001fc800078e0212 */
[----:B------:R-:W-:Y:S01]  /*06c0*/  IMAD.WIDE R20, R20, 0x4, R14 ;  /* 0x0000000414147825 */ /* 0x000fe200078e020e */
[----:B------:R2:W4:Y:S05]  /*06d0*/  LDG.E R11, desc[UR4][R16.64] ;  /* 0x00000004100b7981 */ /* 0x00052a000c1e1900 */
[----:B------:R-:W4:Y:S01]  /*06e0*/  LDG.E R20, desc[UR4][R20.64] ;  /* 0x0000000414147981 */ /* 0x000f22000c1e1900 */
[----:B--2---:R-:W-:-:S04]  /*06f0*/  IMAD.WIDE R16, R22, 0x4, R18 ;  /* 0x0000000416107825 */ /* 0x004fc800078e0212 */
[----:B------:R-:W-:Y:S01]  /*0700*/  IMAD.WIDE R22, R22, 0x4, R14 ;  /* 0x0000000416167825 */ /* 0x000fe200078e020e */
[----:B------:R5:W2:Y:S05]  /*0710*/  LDG.E R21, desc[UR4][R16.64] ;  /* 0x0000000410157981 */ /* 0x000aaa000c1e1900 */
[----:B------:R-:W2:Y:S01]  /*0720*/  LDG.E R22, desc[UR4][R22.64] ;  /* 0x0000000416167981 */ /* 0x000ea2000c1e1900 */
[----:B-----5:R-:W-:-:S04]  /*0730*/  IMAD.WIDE R16, R24, 0x4, R18 ;  /* 0x0000000418107825 */ /* 0x020fc800078e0212 */
[----:B------:R-:W-:Y:S01]  /*0740*/  IMAD.WIDE R24, R24, 0x4, R14 ;  /* 0x0000000418187825 */ /* 0x000fe200078e020e */
[----:B------:R0:W5:Y:S05]  /*0750*/  LDG.E R23, desc[UR4][R16.64] ;  /* 0x0000000410177981 */ /* 0x00016a000c1e1900 */
[----:B------:R-:W5:Y:S01]  /*0760*/  LDG.E R24, desc[UR4][R24.64] ;  /* 0x0000000418187981 */ /* 0x000f62000c1e1900 */
[----:B0-----:R-:W-:-:S05]  /*0770*/  IMAD.WIDE R16, R27, 0x4, R18 ;  /* 0x000000041b107825 */ /* 0x001fca00078e0212 */
[----:B------:R0:W5:Y:S01]  /*0780*/  LDG.E R25, desc[UR4][R16.64] ;  /* 0x0000000410197981 */ /* 0x000162000c1e1900 */
[----:B------:R-:W-:-:S06]  /*0790*/  IMAD.WIDE R18, R26, 0x4, R18 ;  /* 0x000000041a127825 */ /* 0x000fcc00078e0212 */
[----:B------:R-:W5:Y:S01]  /*07a0*/  LDG.E R18, desc[UR4][R18.64] ;  /* 0x0000000412127981 */ /* 0x000f62000c1e1900 */
[----:B0-----:R-:W-:-:S04]  /*07b0*/  IMAD.WIDE R16, R27, 0x4, R14 ;  /* 0x000000041b107825 */ /* 0x001fc800078e020e */
[----:B------:R-:W-:Y:S02]  /*07c0*/  IMAD.WIDE R14, R26, 0x4, R14 ;  /* 0x000000041a0e7825 */ /* 0x000fe400078e020e */
[----:B------:R-:W5:Y:S04]  /*07d0*/  LDG.E R26, desc[UR4][R16.64] ;  /* 0x00000004101a7981 */ /* 0x000f68000c1e1900 */
[----:B------:R-:W5:Y:S01]  /*07e0*/  LDG.E R14, desc[UR4][R14.64] ;  /* 0x000000040e0e7981 */ /* 0x000f62000c1e1900 */
[----:B------:R-:W-:-:S04]  /*07f0*/  IADD3 R2, PT, PT, R2, 0x10, RZ ;  /* 0x0000001002027810 */ /* 0x000fc80007ffe0ff */
[----:B------:R-:W-:Y:S01]  /*0800*/  ISETP.NE.AND P1, PT, R2, RZ, PT ;  /* 0x000000ff0200720c */ /* 0x000fe20003f25270 */
[----:B---3--:R-:W-:-:S04]  /*0810*/  FFMA R6, R7, R8, R6 ;  /* 0x0000000807067223 */ /* 0x008fc80000000006 */
[----:B----4-:R-:W-:Y:S01]  /*0820*/  FFMA R6, R9, R10, R6 ;  /* 0x0000000a09067223 */ /* 0x010fe20000000006 */
[----:B------:R-:W-:-:S03]  /*0830*/  IADD3 R3, PT, PT, R3, 0x10, RZ ;  /* 0x0000001003037810 */ /* 0x000fc60007ffe0ff */
[----:B------:R-:W-:-:S04]  /*0840*/  FFMA R6, R11, R20, R6 ;  /* 0x000000140b067223 */ /* 0x000fc80000000006 */
[----:B--2---:R-:W-:-:S04]  /*0850*/  FFMA R6, R21, R22, R6 ;  /* 0x0000001615067223 */ /* 0x004fc80000000006 */
[----:B-----5:R-:W-:-:S04]  /*0860*/  FFMA R6, R23, R24, R6 ;  /* 0x0000001817067223 */ /* 0x020fc80000000006 */
[----:B------:R-:W-:-:S04]  /*0870*/  FFMA R25, R25, R26, R6 ;  /* 0x0000001a19197223 */ /* 0x000fc80000000006 */
[----:B------:R-:W-:Y:S01]  /*0880*/  FFMA R6, R18, R14, R25 ;  /* 0x0000000e12067223 */ /* 0x000fe20000000019 */
[----:B------:R-:W-:Y:S06]  /*0890*/  @P1 BRA `(.L_x_4) ;  /* 0xfffffff800641947 */ /* 0x000fec000383ffff */
.L_x_3:
[----:B------:R-:W-:Y:S05]  /*08a0*/  BSYNC.RECONVERGENT B1 ;  /* 0x0000000000017941 */ /* 0x000fea0003800200 */
.L_x_2:
[----:B------:R-:W-:Y:S05]  /*08b0*/  @!P0 BRA `(.L_x_1) ;  /* 0x0000000400bc8947 */ /* 0x000fea0003800000 */
[----:B------:R-:W-:Y:S01]  /*08c0*/  ISETP.GE.U32.AND P0, PT, R5, 0x8, PT ;  /* 0x000000080500780c */ /* 0x000fe20003f06070 */
[----:B------:R-:W-:Y:S01]  /*08d0*/  BSSY.RECONVERGENT B1, `(.L_x_5) ;  /* 0x0000039000017945 */ /* 0x000fe20003800200 */
[----:B------:R-:W-:-:S04]  /*08e0*/  LOP3.LUT R2, R4, 0x7, RZ, 0xc0, !PT ;  /* 0x0000000704027812 */ /* 0x000fc800078ec0ff */
[----:B------:R-:W-:-:S07]  /*08f0*/  ISETP.NE.AND P1, PT, R2, RZ, PT ;  /* 0x000000ff0200720c */ /* 0x000fce0003f25270 */
[----:B------:R-:W-:Y:S06]  /*0900*/  @!P0 BRA `(.L_x_6) ;  /* 0x0000000000d48947 */ /* 0x000fec0003800000 */
[----:B------:R-:W0:Y:S08]  /*0910*/  LDC.64 R10, c[0x0][0x390] ;  /* 0x0000e400ff0a7b82 */ /* 0x000e300000000a00 */
[----:B------:R-:W1:Y:S08]  /*0920*/  LDC.64 R12, c[0x0][0x398] ;  /* 0x0000e600ff0c7b82 */ /* 0x000e700000000a00 */
[----:B------:R-:W2:Y:S01]  /*0930*/  LDC.64 R14, c[0x0][0x3a0] ;  /* 0x0000e800ff0e7b82 */ /* 0x000ea20000000a00 */
[----:B0-----:R-:W-:-:S05]  /*0940*/  IMAD.WIDE R10, R3, 0x4, R10 ;  /* 0x00000004030a7825 */ /* 0x001fca00078e020a */
[----:B------:R-:W1:Y:S04]  /*0950*/  LDG.E R29, desc[UR4][R10.64] ;  /* 0x000000040a1d7981 */ /* 0x000e68000c1e1900 */
[----:B------:R-:W3:Y:S04]  /*0960*/  LDG.E R17, desc[UR4][R10.64+0x4] ;  /* 0x000004040a117981 */ /* 0x000ee8000c1e1900 */
[----:B------:R-:W4:Y:S04]  /*0970*/  LDG.E R7, desc[UR4][R10.64+0x8] ;  /* 0x000008040a077981 */ /* 0x000f28000c1e1900 */
[----:B------:R-:W5:Y:S04]  /*0980*/  LDG.E R5, desc[UR4][R10.64+0x10] ;  /* 0x000010040a057981 */ /* 0x000f68000c1e1900 */
[----:B------:R-:W5:Y:S04]  /*0990*/  LDG.E R18, desc[UR4][R10.64+0xc] ;  /* 0x00000c040a127981 */ /* 0x000f68000c1e1900 */
[----:B------:R-:W5:Y:S04]  /*09a0*/  LDG.E R26, desc[UR4][R10.64+0x14] ;  /* 0x000014040a1a7981 */ /* 0x000f68000c1e1900 */
[----:B------:R-:W5:Y:S04]  /*09b0*/  LDG.E R27, desc[UR4][R10.64+0x18] ;  /* 0x000018040a1b7981 */ /* 0x000f68000c1e1900 */
[----:B------:R-:W5:Y:S01]  /*09c0*/  LDG.E R25, desc[UR4][R10.64+0x1c] ;  /* 0x00001c040a197981 */ /* 0x000f62000c1e1900 */
[----:B-1----:R-:W-:-:S04]  /*09d0*/  IMAD.WIDE R8, R29, 0x4, R12 ;  /* 0x000000041d087825 */ /* 0x002fc800078e020c */
[----:B---3--:R-:W-:Y:S01]  /*09e0*/  IMAD.WIDE R20, R17, 0x4, R12 ;  /* 0x0000000411147825 */ /* 0x008fe200078e020c */
[----:B------:R4:W3:Y:S03]  /*09f0*/  LDG.E R23, desc[UR4][R8.64] ;  /* 0x0000000408177981 */ /* 0x0008e6000c1e1900 */
[--C-:B--2---:R-:W-:Y:S02]  /*0a00*/  IMAD.WIDE R28, R29, 0x4, R14.reuse ;  /* 0x000000041d1c7825 */ /* 0x104fe400078e020e */
[----:B------:R-:W2:Y:S02]  /*0a10*/  LDG.E R21, desc[UR4][R20.64] ;  /* 0x0000000414157981 */ /* 0x000ea4000c1e1900 */
[--C-:B------:R-:W-:Y:S02]  /*0a20*/  IMAD.WIDE R16, R17, 0x4, R14.reuse ;  /* 0x0000000411107825 */ /* 0x100fe400078e020e */
[----:B------:R-:W3:Y:S02]  /*0a30*/  LDG.E R24, desc[UR4][R28.64] ;  /* 0x000000041c187981 */ /* 0x000ee4000c1e1900 */
[----:B----4-:R-:W-:-:S02]  /*0a40*/  IMAD.WIDE R8, R7, 0x4, R14 ;  /* 0x0000000407087825 */ /* 0x010fc400078e020e */
[----:B------:R5:W2:Y:S02]  /*0a50*/  LDG.E R22, desc[UR4][R16.64] ;  /* 0x0000000410167981 */ /* 0x000aa4000c1e1900 */
[--C-:B------:R-:W-:Y:S02]  /*0a60*/  IMAD.WIDE R10, R7, 0x4, R12.reuse ;  /* 0x00000004070a7825 */ /* 0x100fe400078e020c */
[----:B------:R0:W4:Y:S04]  /*0a70*/  LDG.E R20, desc[UR4][R8.64] ;  /* 0x0000000408147981 */ /* 0x000128000c1e1900 */
[----:B------:R-:W4:Y:S01]  /*0a80*/  LDG.E R11, desc[UR4][R10.64] ;  /* 0x000000040a0b7981 */ /* 0x000f22000c1e1900 */
[----:B-----5:R-:W-:-:S04]  /*0a90*/  IMAD.WIDE R16, R5, 0x4, R12 ;  /* 0x0000000405107825 */ /* 0x020fc800078e020c */
[C---:B0-----:R-:W-:Y:S01]  /*0aa0*/  IMAD.WIDE R8, R18.reuse, 0x4, R12 ;  /* 0x0000000412087825 */ /* 0x041fe200078e020c */
[----:B------:R0:W5:Y:S03]  /*0ab0*/  LDG.E R7, desc[UR4][R16.64] ;  /* 0x0000000410077981 */ /* 0x000166000c1e1900 */
[----:B------:R-:W-:Y:S02]  /*0ac0*/  IMAD.WIDE R18, R18, 0x4, R14 ;  /* 0x0000000412127825 */ /* 0x000fe400078e020e */
[----:B------:R-:W5:Y:S04]  /*0ad0*/  LDG.E R9, desc[UR4][R8.64] ;  /* 0x0000000408097981 */ /* 0x000f68000c1e1900 */
[----:B------:R1:W5:Y:S01]  /*0ae0*/  LDG.E R10, desc[UR4][R18.64] ;  /* 0x00000004120a7981 */ /* 0x000362000c1e1900 */
[----:B0-----:R-:W-:-:S04]  /*0af0*/  IMAD.WIDE R16, R26, 0x4, R12 ;  /* 0x000000041a107825 */ /* 0x001fc800078e020c */
[--C-:B-1----:R-:W-:Y:S02]  /*0b00*/  IMAD.WIDE R18, R5, 0x4, R14.reuse ;  /* 0x0000000405127825 */ /* 0x102fe400078e020e */
[----:B------:R0:W5:Y:S04]  /*0b10*/  LDG.E R5, desc[UR4][R16.64] ;  /* 0x0000000410057981 */ /* 0x000168000c1e1900 */
[----:B------:R1:W5:Y:S01]  /*0b20*/  LDG.E R8, desc[UR4][R18.64] ;  /* 0x0000000412087981 */ /* 0x000362000c1e1900 */
[----:B0-----:R-:W-:-:S04]  /*0b30*/  IMAD.WIDE R16, R26, 0x4, R14 ;  /* 0x000000041a107825 */ /* 0x001fc800078e020e */
[--C-:B-1----:R-:W-:Y:S01]  /*0b40*/  IMAD.WIDE R18, R27, 0x4, R12.reuse ;  /* 0x000000041b127825 */ /* 0x102fe200078e020c */
[----:B------:R0:W5:Y:S03]  /*0b50*/  LDG.E R26, desc[UR4][R16.64] ;  /* 0x00000004101a7981 */ /* 0x000166000c1e1900 */
[----:B------:R-:W-:Y:S02]  /*0b60*/  IMAD.WIDE R12, R25, 0x4, R12 ;  /* 0x00000004190c7825 */ /* 0x000fe400078e020c */
[----:B------:R-:W5:Y:S04]  /*0b70*/  LDG.E R18, desc[UR4][R18.64] ;  /* 0x0000000412127981 */ /* 0x000f68000c1e1900 */
[----:B------:R-:W5:Y:S01]  /*0b80*/  LDG.E R12, desc[UR4][R12.64] ;  /* 0x000000040c0c7981 */ /* 0x000f62000c1e1900 */
[----:B0-----:R-:W-:-:S04]  /*0b90*/  IMAD.WIDE R16, R27, 0x4, R14 ;  /* 0x000000041b107825 */ /* 0x001fc800078e020e */
[----:B------:R-:W-:Y:S02]  /*0ba0*/  IMAD.WIDE R14, R25, 0x4, R14 ;  /* 0x00000004190e7825 */ /* 0x000fe400078e020e */
[----:B------:R-:W5:Y:S04]  /*0bb0*/  LDG.E R25, desc[UR4][R16.64] ;  /* 0x0000000410197981 */ /* 0x000f68000c1e1900 */
[----:B------:R-:W5:Y:S01]  /*0bc0*/  LDG.E R14, desc[UR4][R14.64] ;  /* 0x000000040e0e7981 */ /* 0x000f62000c1e1900 */
[----:B------:R-:W-:Y:S01]  /*0bd0*/  IADD3 R3, PT, PT, R3, 0x8, RZ ;  /* 0x0000000803037810 */ /* 0x000fe20007ffe0ff */
[----:B---3--:R-:W-:-:S04]  /*0be0*/  FFMA R24, R23, R24, R6 ;  /* 0x0000001817187223 */ /* 0x008fc80000000006 */
[----:B--2---:R-:W-:-:S04]  /*0bf0*/  FFMA R22, R21, R22, R24 ;  /* 0x0000001615167223 */ /* 0x004fc80000000018 */
[----:B----4-:R-:W-:-:S04]  /*0c00*/  FFMA R20, R11, R20, R22 ;  /* 0x000000140b147223 */ /* 0x010fc80000000016 */
[----:B-----5:R-:W-:-:S04]  /*0c10*/  FFMA R10, R9, R10, R20 ;  /* 0x0000000a090a7223 */ /* 0x020fc80000000014 */
[----:B------:R-:W-:-:S04]  /*0c20*/  FFMA R8, R7, R8, R10 ;  /* 0x0000000807087223 */ /* 0x000fc8000000000a */
[----:B------:R-:W-:-:S04]  /*0c30*/  FFMA R5, R5, R26, R8 ;  /* 0x0000001a05057223 */ /* 0x000fc80000000008 */
[----:B------:R-:W-:-:S04]  /*0c40*/  FFMA R5, R18, R25, R5 ;  /* 0x0000001912057223 */ /* 0x000fc80000000005 */
[----:B------:R-:W-:-:S07]  /*0c50*/  FFMA R6, R12, R14, R5 ;  /* 0x0000000e0c067223 */ /* 0x000fce0000000005 */
.L_x_6:
[----:B------:R-:W-:Y:S05]  /*0c60*/  BSYNC.RECONVERGENT B1 ;  /* 0x0000000000017941 */ /* 0x000fea0003800200 */
.L_x_5:
[----:B------:R-:W-:Y:S05]  /*0c70*/  @!P1 BRA `(.L_x_1) ;  /* 0x0000000000cc9947 */ /* 0x000fea0003800000 */
[----:B------:R-:W-:Y:S01]  /*0c80*/  ISETP.GE.U32.AND P0, PT, R2, 0x4, PT ;  /* 0x000000040200780c */ /* 0x000fe20003f06070 */
[----:B------:R-:W-:Y:S01]  /*0c90*/  BSSY.RECONVERGENT B1, `(.L_x_7) ;  /* 0x0000021000017945 */ /* 0x000fe20003800200 */
[----:B------:R-:W-:-:S04]  /*0ca0*/  LOP3.LUT R7, R4, 0x3, RZ, 0xc0, !PT ;  /* 0x0000000304077812 */ /* 0x000fc800078ec0ff */
[----:B------:R-:W-:-:S07]  /*0cb0*/  ISETP.NE.AND P1, PT, R7, RZ, PT ;  /* 0x000000ff0700720c */ /* 0x000fce0003f25270 */
[----:B------:R-:W-:Y:S06]  /*0cc0*/  @!P0 BRA `(.L_x_8) ;  /* 0x0000000000748947 */ /* 0x000fec0003800000 */
[----:B------:R-:W0:Y:S08]  /*0cd0*/  LDC.64 R4, c[0x0][0x390] ;  /* 0x0000e400ff047b82 */ /* 0x000e300000000a00 */
[----:B------:R-:W1:Y:S01]  /*0ce0*/  LDC.64 R8, c[0x0][0x398] ;  /* 0x0000e600ff087b82 */ /* 0x000e620000000a00 */
[----:B0-----:R-:W-:-:S07]  /*0cf0*/  IMAD.WIDE R10, R3, 0x4, R4 ;  /* 0x00000004030a7825 */ /* 0x001fce00078e0204 */
[----:B------:R-:W0:Y:S01]  /*0d00*/  LDC.64 R4, c[0x0][0x3a0] ;  /* 0x0000e800ff047b82 */ /* 0x000e220000000a00 */
[----:B------:R-:W1:Y:S04]  /*0d10*/  LDG.E R23, desc[UR4][R10.64] ;  /* 0x000000040a177981 */ /* 0x000e68000c1e1900 */
[----:B------:R-:W2:Y:S04]  /*0d20*/  LDG.E R19, desc[UR4][R10.64+0x4] ;  /* 0x000004040a137981 */ /* 0x000ea8000c1e1900 */
[----:B------:R-:W3:Y:S04]  /*0d30*/  LDG.E R25, desc[UR4][R10.64+0x8] ;  /* 0x000008040a197981 */ /* 0x000ee8000c1e1900 */
[----:B------:R4:W5:Y:S01]  /*0d40*/  LDG.E R15, desc[UR4][R10.64+0xc] ;  /* 0x00000c040a0f7981 */ /* 0x000962000c1e1900 */
[----:B-1----:R-:W-:-:S04]  /*0d50*/  IMAD.WIDE R20, R23, 0x4, R8 ;  /* 0x0000000417147825 */ /* 0x002fc800078e0208 */
[----:B0-----:R-:W-:Y:S02]  /*0d60*/  IMAD.WIDE R22, R23, 0x4, R4 ;  /* 0x0000000417167825 */ /* 0x001fe400078e0204 */
[----:B------:R-:W5:Y:S02]  /*0d70*/  LDG.E R21, desc[UR4][R20.64] ;  /* 0x0000000414157981 */ /* 0x000f64000c1e1900 */
[C---:B--2---:R-:W-:Y:S02]  /*0d80*/  IMAD.WIDE R16, R19.reuse, 0x4, R8 ;  /* 0x0000000413107825 */ /* 0x044fe400078e0208 */
[----:B------:R-:W2:Y:S02]  /*0d90*/  LDG.E R2, desc[UR4][R22.64] ;  /* 0x0000000416027981 */ /* 0x000ea4000c1e1900 */
[----:B------:R-:W-:Y:S02]  /*0da0*/  IMAD.WIDE R18, R19, 0x4, R4 ;  /* 0x0000000413127825 */ /* 0x000fe400078e0204 */
[----:B------:R-:W2:Y:S02]  /*0db0*/  LDG.E R17, desc[UR4][R16.64] ;  /* 0x0000000410117981 */ /* 0x000ea4000c1e1900 */
[----:B---3--:R-:W-:-:S02]  /*0dc0*/  IMAD.WIDE R12, R25, 0x4, R8 ;  /* 0x00000004190c7825 */ /* 0x008fc400078e0208 */
[----:B------:R-:W3:Y:S02]  /*0dd0*/  LDG.E R18, desc[UR4][R18.64] ;  /* 0x0000000412127981 */ /* 0x000ee4000c1e1900 */
[----:B----4-:R-:W-:Y:S02]  /*0de0*/  IMAD.WIDE R10, R25, 0x4, R4 ;  /* 0x00000004190a7825 */ /* 0x010fe400078e0204 */
[----:B------:R-:W4:Y:S02]  /*0df0*/  LDG.E R13, desc[UR4][R12.64] ;  /* 0x000000040c0d7981 */ /* 0x000f24000c1e1900 */
[C---:B-----5:R-:W-:Y:S02]  /*0e00*/  IMAD.WIDE R8, R15.reuse, 0x4, R8 ;  /* 0x000000040f087825 */ /* 0x060fe400078e0208 */
[----:B------:R-:W4:Y:S02]  /*0e10*/  LDG.E R10, desc[UR4][R10.64] ;  /* 0x000000040a0a7981 */ /* 0x000f24000c1e1900 */
[----:B------:R-:W-:-:S02]  /*0e20*/  IMAD.WIDE R4, R15, 0x4, R4 ;  /* 0x000000040f047825 */ /* 0x000fc400078e0204 */
[----:B------:R-:W5:Y:S04]  /*0e30*/  LDG.E R9, desc[UR4][R8.64] ;  /* 0x0000000408097981 */ /* 0x000f68000c1e1900 */
[----:B------:R-:W5:Y:S01]  /*0e40*/  LDG.E R4, desc[UR4][R4.64] ;  /* 0x0000000404047981 */ /* 0x000f62000c1e1900 */
[----:B------:R-:W-:Y:S01]  /*0e50*/  IADD3 R3, PT, PT, R3, 0x4, RZ ;  /* 0x0000000403037810 */ /* 0x000fe20007ffe0ff */
[----:B--2---:R-:W-:-:S04]  /*0e60*/  FFMA R2, R21, R2, R6 ;  /* 0x0000000215027223 */ /* 0x004fc80000000006 */
[----:B---3--:R-:W-:-:S04]  /*0e70*/  FFMA R2, R17, R18, R2 ;  /* 0x0000001211027223 */ /* 0x008fc80000000002 */
[----:B----4-:R-:W-:-:S04]  /*0e80*/  FFMA R2, R13, R10, R2 ;  /* 0x0000000a0d027223 */ /* 0x010fc80000000002 */
[----:B-----5:R-:W-:-:S07]  /*0e90*/  FFMA R6, R9, R4, R2 ;  /* 0x0000000409067223 */ /* 0x020fce0000000002 */
.L_x_8:
[----:B------:R-:W-:Y:S05]  /*0ea0*/  BSYNC.RECONVERGENT B1 ;  /* 0x0000000000017941 */ /* 0x000fea0003800200 */
.L_x_7:
[----:B------:R-:W-:Y:S05]  /*0eb0*/  @!P1 BRA `(.L_x_1) ;  /* 0x00000000003c9947 */ /* 0x000fea0003800000 */
[----:B------:R-:W0:Y:S01]  /*0ec0*/  LDC.64 R16, c[0x0][0x3a0] ;  /* 0x0000e800ff107b82 */ /* 0x000e220000000a00 */
[----:B------:R-:W-:-:S07]  /*0ed0*/  IADD3 R7, PT, PT, -R7, RZ, RZ ;  /* 0x000000ff07077210 */ /* 0x000fce0007ffe1ff */
[----:B------:R-:W1:Y:S08]  /*0ee0*/  LDC.64 R12, c[0x0][0x390] ;  /* 0x0000e400ff0c7b82 */ /* 0x000e700000000a00 */
[----:B------:R-:W2:Y:S02]  /*0ef0*/  LDC.64 R14, c[0x0][0x398] ;  /* 0x0000e600ff0e7b82 */ /* 0x000ea40000000a00 */
.L_x_9:
[----:B-1----:R-:W-:-:S06]  /*0f00*/  IMAD.WIDE R4, R3, 0x4, R12 ;  /* 0x0000000403047825 */ /* 0x002fcc00078e020c */
[----:B------:R-:W2:Y:S01]  /*0f10*/  LDG.E R5, desc[UR4][R4.64] ;  /* 0x0000000404057981 */ /* 0x000ea2000c1e1900 */
[----:B------:R-:W-:-:S04]  /*0f20*/  IADD3 R7, PT, PT, R7, 0x1, RZ ;  /* 0x0000000107077810 */ /* 0x000fc80007ffe0ff */
[----:B------:R-:W-:Y:S01]  /*0f30*/  ISETP.NE.AND P0, PT, R7, RZ, PT ;  /* 0x000000ff0700720c */ /* 0x000fe20003f05270 */
[----:B--2---:R-:W-:-:S04]  /*0f40*/  IMAD.WIDE R8, R5, 0x4, R14 ;  /* 0x0000000405087825 */ /* 0x004fc800078e020e */
[----:B0-----:R-:W-:Y:S02]  /*0f50*/  IMAD.WIDE R10, R5, 0x4, R16 ;  /* 0x00000004050a7825 */ /* 0x001fe400078e0210 */
[----:B------:R-:W2:Y:S04]  /*0f60*/  LDG.E R9, desc[UR4][R8.64] ;  /* 0x0000000408097981 */ /* 0x000ea8000c1e1900 */
[----:B------:R-:W2:Y:S01]  /*0f70*/  LDG.E R10, desc[UR4][R10.64] ;  /* 0x000000040a0a7981 */ /* 0x000ea2000c1e1900 */
[----:B------:R-:W-:Y:S01]  /*0f80*/  IADD3 R3, PT, PT, R3, 0x1, RZ ;  /* 0x0000000103037810 */ /* 0x000fe20007ffe0ff */
[----:B--2---:R-:W-:Y:S01]  /*0f90*/  FFMA R6, R9, R10, R6 ;  /* 0x0000000a09067223 */ /* 0x004fe20000000006 */
[----:B------:R-:W-:Y:S06]  /*0fa0*/  @P0 BRA `(.L_x_9) ;  /* 0xfffffffc00d40947 */ /* 0x000fec000383ffff */
.L_x_1:
[----:B------:R-:W-:Y:S05]  /*0fb0*/  BSYNC.RECONVERGENT B0 ;  /* 0x0000000000007941 */ /* 0x000fea0003800200 */
.L_x_0:
[----:B------:R-:W0:Y:S01]  /*0fc0*/  LDCU UR6, c[0x0][0x380] ;  /* 0x00007000ff0677ac */ /* 0x000e220008000800 */
[----:B------:R-:W1:Y:S01]  /*0fd0*/  LDC R2, c[0x0][0x3b4] ;  /* 0x0000ed00ff027b82 */ /* 0x000e620000000800 */
[----:B0-----:R-:W-:-:S04]  /*0fe0*/  I2FP.F32.S32 R3, UR6 ;  /* 0x0000000600037c45 */ /* 0x001fc80008201400 */
[----:B------:R-:W0:Y:S01]  /*0ff0*/  MUFU.RCP R4, R3 ;  /* 0x0000000300047308 */ /* 0x000e220000001000 */
[----:B-1----:R-:W-:-:S07]  /*1000*/  FADD R2, -R2, 1 ;  /* 0x3f80000002027421 */ /* 0x002fce0000000100 */
[----:B------:R-:W1:Y:S01]  /*1010*/  FCHK P0, R2, R3 ;  /* 0x0000000302007302 */ /* 0x000e620000000000 */
[----:B0-----:R-:W-:-:S04]  /*1020*/  FFMA R5, -R3, R4, 1 ;  /* 0x3f80000003057423 */ /* 0x001fc80000000104 */
[----:B------:R-:W-:-:S04]  /*1030*/  FFMA R5, R4, R5, R4 ;  /* 0x0000000504057223 */ /* 0x000fc80000000004 */
[----:B------:R-:W-:-:S04]  /*1040*/  FFMA R4, R2, R5, RZ ;  /* 0x0000000502047223 */ /* 0x000fc800000000ff */
[----:B------:R-:W-:-:S04]  /*1050*/  FFMA R7, -R3, R4, R2 ;  /* 0x0000000403077223 */ /* 0x000fc80000000102 */
[----:B------:R-:W-:Y:S01]  /*1060*/  FFMA R5, R5, R7, R4 ;  /* 0x0000000705057223 */ /* 0x000fe20000000004 */
[----:B-1----:R-:W-:Y:S06]  /*1070*/  @!P0 BRA `(.L_x_10) ;  /* 0x00000000000c8947 */ /* 0x002fec0003800000 */
[----:B------:R-:W-:-:S07]  /*1080*/  MOV R4, 0x10a0 ;  /* 0x000010a000047802 */ /* 0x000fce0000000f00 */
[----:B------:R-:W-:Y:S05]  /*1090*/  CALL.REL.NOINC `($__internal_0_$__cuda_sm3x_div_rn_noftz_f32_slowpath) ;  /* 0x00000000001c7944 */ /* 0x000fea0003c00000 */
[----:B------:R-:W-:-:S07]  /*10a0*/  MOV R5, R2 ;  /* 0x0000000200057202 */ /* 0x000fce0000000f00 */
.L_x_10:
[----:B------:R-:W0:Y:S01]  /*10b0*/  LDC.64 R2, c[0x0][0x398] ;  /* 0x0000e600ff027b82 */ /* 0x000e220000000a00 */
[----:B------:R-:W1:Y:S02]  /*10c0*/  LDCU UR6, c[0x0][0x3b4] ;  /* 0x00007680ff0677ac */ /* 0x000e640008000800 */
[----:B-1----:R-:W-:Y:S01]  /*10d0*/  FFMA R5, R6, UR6, R5 ;  /* 0x0000000606057c23 */ /* 0x002fe20008000005 */
[----:B0-----:R-:W-:-:S05]  /*10e0*/  IMAD.WIDE R2, R0, 0x4, R2 ;  /* 0x0000000400027825 */ /* 0x001fca00078e0202 */
[----:B------:R-:W-:Y:S01]  /*10f0*/  STG.E desc[UR4][R2.64], R5 ;  /* 0x0000000502007986 */ /* 0x000fe2000c101904 */
[----:B------:R-:W-:Y:S05]  /*1100*/  EXIT ;  /* 0x000000000000794d */ /* 0x000fea0003800000 */
        .weak           $__internal_0_$__cuda_sm3x_div_rn_noftz_f32_slowpath
        .type           $__internal_0_$__cuda_sm3x_div_rn_noftz_f32_slowpath,@function
        .size           $__internal_0_$__cuda_sm3x_div_rn_noftz_f32_slowpath,(.L_x_40 - $__internal_0_$__cuda_sm3x_div_rn_noftz_f32_slowpath)
$__internal_0_$__cuda_sm3x_div_rn_noftz_f32_slowpath:
[----:B------:R-:W-:Y:S02]  /*1110*/  SHF.R.U32.HI R7, RZ, 0x17, R3 ;  /* 0x00000017ff077819 */ /* 0x000fe40000011603 */
[----:B------:R-:W-:Y:S02]  /*1120*/  SHF.R.U32.HI R5, RZ, 0x17, R2 ;  /* 0x00000017ff057819 */ /* 0x000fe40000011602 */
[----:B------:R-:W-:Y:S02]  /*1130*/  LOP3.LUT R7, R7, 0xff, RZ, 0xc0, !PT ;  /* 0x000000ff07077812 */ /* 0x000fe400078ec0ff */
[----:B------:R-:W-:Y:S02]  /*1140*/  LOP3.LUT R5, R5, 0xff, RZ, 0xc0, !PT ;  /* 0x000000ff05057812 */ /* 0x000fe400078ec0ff */
[----:B------:R-:W-:Y:S02]  /*1150*/  IADD3 R12, PT, PT, R7, -0x1, RZ ;  /* 0xffffffff070c7810 */ /* 0x000fe40007ffe0ff */
[----:B------:R-:W-:-:S02]  /*1160*/  IADD3 R11, PT, PT, R5, -0x1, RZ ;  /* 0xffffffff050b7810 */ /* 0x000fc40007ffe0ff */
[----:B------:R-:W-:Y:S02]  /*1170*/  ISETP.GT.U32.AND P0, PT, R12, 0xfd, PT ;  /* 0x000000fd0c00780c */ /* 0x000fe40003f04070 */
[----:B------:R-:W-:Y:S02]  /*1180*/  MOV R8, R2 ;  /* 0x0000000200087202 */ /* 0x000fe40000000f00 */
[----:B------:R-:W-:Y:S02]  /*1190*/  ISETP.GT.U32.OR P0, PT, R11, 0xfd, P0 ;  /* 0x000000fd0b00780c */ /* 0x000fe40000704470 */
[----:B------:R-:W-:-:S11]  /*11a0*/  MOV R9, R3 ;  /* 0x0000000300097202 */ /* 0x000fd60000000f00 */
[----:B------:R-:W-:Y:S01]  /*11b0*/  @!P0 MOV R10, RZ ;  /* 0x000000ff000a8202 */ /* 0x000fe20000000f00 */
[----:B------:R-:W-:Y:S06]  /*11c0*/  @!P0 BRA `(.L_x_11) ;  /* 0x00000000005c8947 */ /* 0x000fec0003800000 */
[----:B------:R-:W-:Y:S02]  /*11d0*/  FSETP.GTU.FTZ.AND P0, PT, |R2|, +INF , PT ;  /* 0x7f8000000200780b */ /* 0x000fe40003f1c200 */
[----:B------:R-:W-:-:S04]  /*11e0*/  FSETP.GTU.FTZ.AND P1, PT, |R3|, +INF , PT ;  /* 0x7f8000000300780b */ /* 0x000fc80003f3c200 */
[----:B------:R-:W-:-:S13]  /*11f0*/  PLOP3.LUT P0, PT, P0, P1, PT, 0xf8, 0x8f ;  /* 0x00000000008f781c */ /* 0x000fda0000703f70 */
[----:B------:R-:W-:Y:S05]  /*1200*/  @P0 BRA `(.L_x_12) ;  /* 0x0000000400440947 */ /* 0x000fea0003800000 */
[----:B------:R-:W-:-:S13]  /*1210*/  LOP3.LUT P0, RZ, R9, 0x7fffffff, R8, 0xc8, !PT ;  /* 0x7fffffff09ff7812 */ /* 0x000fda000780c808 */
[----:B------:R-:W-:Y:S05]  /*1220*/  @!P0 BRA `(.L_x_13) ;  /* 0x0000000400348947 */ /* 0x000fea0003800000 */
[C---:B------:R-:W-:Y:S02]  /*1230*/  FSETP.NEU.FTZ.AND P2, PT, |R2|.reuse, +INF , PT ;  /* 0x7f8000000200780b */ /* 0x040fe40003f5d200 */
[----:B------:R-:W-:Y:S02]  /*1240*/  FSETP.NEU.FTZ.AND P1, PT, |R3|, +INF , PT ;  /* 0x7f8000000300780b */ /* 0x000fe40003f3d200 */
[----:B------:R-:W-:-:S11]  /*1250*/  FSETP.NEU.FTZ.AND P0, PT, |R2|, +INF , PT ;  /* 0x7f8000000200780b */ /* 0x000fd60003f1d200 */
[----:B------:R-:W-:Y:S05]  /*1260*/  @!P1 BRA !P2, `(.L_x_13) ;  /* 0x0000000400249947 */ /* 0x000fea0005000000 */
[----:B------:R-:W-:-:S04]  /*1270*/  LOP3.LUT P2, RZ, R8, 0x7fffffff, RZ, 0xc0, !PT ;  /* 0x7fffffff08ff7812 */ /* 0x000fc8000784c0ff */
[----:B------:R-:W-:-:S13]  /*1280*/  PLOP3.LUT P1, PT, P1, P2, PT, 0x2f, 0xf2 ;  /* 0x0000000000f2781c */ /* 0x000fda0000f24577 */
[----:B------:R-:W-:Y:S05]  /*1290*/  @P1 BRA `(.L_x_14) ;  /* 0x0000000400101947 */ /* 0x000fea0003800000 */
[----:B------:R-:W-:-:S04]  /*12a0*/  LOP3.LUT P1, RZ, R9, 0x7fffffff, RZ, 0xc0, !PT ;  /* 0x7fffffff09ff7812 */ /* 0x000fc8000782c0ff */
[----:B------:R-:W-:-:S13]  /*12b0*/  PLOP3.LUT P0, PT, P0, P1, PT, 0x2f, 0xf2 ;  /* 0x0000000000f2781c */ /* 0x000fda0000702577 */
[----:B------:R-:W-:Y:S05]  /*12c0*/  @P0 BRA `(.L_x_15) ;  /* 0x0000000000f80947 */ /* 0x000fea0003800000 */
[----:B------:R-:W-:Y:S02]  /*12d0*/  ISETP.GE.AND P0, PT, R11, RZ, PT ;  /* 0x000000ff0b00720c */ /* 0x000fe40003f06270 */
[----:B------:R-:W-:-:S11]  /*12e0*/  ISETP.GE.AND P1, PT, R12, RZ, PT ;  /* 0x000000ff0c00720c */ /* 0x000fd60003f26270 */
[----:B------:R-:W-:Y:S01]  /*12f0*/  @P0 MOV R10, RZ ;  /* 0x000000ff000a0202 */ /* 0x000fe20000000f00 */
[----:B------:R-:W-:Y:S01]  /*1300*/  @!P0 FFMA R8, R2, 1.84467440737095516160e+19, RZ ;  /* 0x5f80000002088823 */ /* 0x000fe200000000ff */
[----:B------:R-:W-:Y:S01]  /*1310*/  @!P0 MOV R10, 0xffffffc0 ;  /* 0xffffffc0000a8802 */ /* 0x000fe20000000f00 */
[----:B------:R-:W-:-:S03]  /*1320*/  @!P1 FFMA R9, R3, 1.84467440737095516160e+19, RZ ;  /* 0x5f80000003099823 */ /* 0x000fc600000000ff */
[----:B------:R-:W-:-:S07]  /*1330*/  @!P1 IADD3 R10, PT, PT, R10, 0x40, RZ ;  /* 0x000000400a0a9810 */ /* 0x000fce0007ffe0ff */
.L_x_11:
[----:B------:R-:W-:Y:S02]  /*1340*/  LEA R2, R7, 0xc0800000, 0x17 ;  /* 0xc080000007027811 */ /* 0x000fe400078eb8ff */
[----:B------:R-:W-:Y:S02]  /*1350*/  IADD3 R5, PT, PT, R5, -0x7f, RZ ;  /* 0xffffff8105057810 */ /* 0x000fe40007ffe0ff */
[----:B------:R-:W-:-:S03]  /*1360*/  IADD3 R9, PT, PT, -R2, R9, RZ ;  /* 0x0000000902097210 */ /* 0x000fc60007ffe1ff */
[----:B------:R-:W-:Y:S01]  /*1370*/  IMAD R2, R5, -0x800000, R8 ;  /* 0xff80000005027824 */ /* 0x000fe200078e0208 */
[----:B------:R-:W0:Y:S01]  /*1380*/  MUFU.RCP R3, R9 ;  /* 0x0000000900037308 */ /* 0x000e220000001000 */
[----:B------:R-:W-:Y:S01]  /*1390*/  FADD.FTZ R11, -R9, -RZ ;  /* 0x800000ff090b7221 */ /* 0x000fe20000010100 */
[----:B------:R-:W-:-:S04]  /*13a0*/  IADD3 R5, PT, PT, R5, 0x7f, -R7 ;  /* 0x0000007f05057810 */ /* 0x000fc80007ffe807 */
[----:B------:R-:W-:Y:S01]  /*13b0*/  IADD3 R5, PT, PT, R5, R10, RZ ;  /* 0x0000000a05057210 */ /* 0x000fe20007ffe0ff */
[----:B0-----:R-:W-:-:S04]  /*13c0*/  FFMA R12, R3, R11, 1 ;  /* 0x3f800000030c7423 */ /* 0x001fc8000000000b */
[----:B------:R-:W-:-:S04]  /*13d0*/  FFMA R12, R3, R12, R3 ;  /* 0x0000000c030c7223 */ /* 0x000fc80000000003 */
[----:B------:R-:W-:-:S04]  /*13e0*/  FFMA R3, R2, R12, RZ ;  /* 0x0000000c02037223 */ /* 0x000fc800000000ff */
[----:B------:R-:W-:-:S04]  /*13f0*/  FFMA R8, R11, R3, R2 ;  /* 0x000000030b087223 */ /* 0x000fc80000000002 */
[----:B------:R-:W-:-:S04]  /*1400*/  FFMA R13, R12, R8, R3 ;  /* 0x000000080c0d7223 */ /* 0x000fc80000000003 */
[----:B------:R-:W-:-:S04]  /*1410*/  FFMA R8, R11, R13, R2 ;  /* 0x0000000d0b087223 */ /* 0x000fc80000000002 */
[----:B------:R-:W-:-:S05]  /*1420*/  FFMA R2, R12, R8, R13 ;  /* 0x000000080c027223 */ /* 0x000fca000000000d */
[----:B------:R-:W-:-:S04]  /*1430*/  SHF.R.U32.HI R3, RZ, 0x17, R2 ;  /* 0x00000017ff037819 */ /* 0x000fc80000011602 */
[----:B------:R-:W-:-:S04]  /*1440*/  LOP3.LUT R3, R3, 0xff, RZ, 0xc0, !PT ;  /* 0x000000ff03037812 */ /* 0x000fc800078ec0ff */
[----:B------:R-:W-:-:S04]  /*1450*/  IADD3 R7, PT, PT, R3, R5, RZ ;  /* 0x0000000503077210 */ /* 0x000fc80007ffe0ff */
[----:B------:R-:W-:-:S04]  /*1460*/  IADD3 R3, PT, PT, R7, -0x1, RZ ;  /* 0xffffffff07037810 */ /* 0x000fc80007ffe0ff */
[----:B------:R-:W-:-:S13]  /*1470*/  ISETP.GE.U32.AND P0, PT, R3, 0xfe, PT ;  /* 0x000000fe0300780c */ /* 0x000fda0003f06070 */
[----:B------:R-:W-:Y:S05]  /*1480*/  @!P0 BRA `(.L_x_16) ;  /* 0x0000000000808947 */ /* 0x000fea0003800000 */
[----:B------:R-:W-:-:S13]  /*1490*/  ISETP.GT.AND P0, PT, R7, 0xfe, PT ;  /* 0x000000fe0700780c */ /* 0x000fda0003f04270 */
[----:B------:R-:W-:Y:S05]  /*14a0*/  @P0 BRA `(.L_x_17) ;  /* 0x00000000006c0947 */ /* 0x000fea0003800000 */
[----:B------:R-:W-:-:S13]  /*14b0*/  ISETP.GE.AND P0, PT, R7, 0x1, PT ;  /* 0x000000010700780c */ /* 0x000fda0003f06270 */
[----:B------:R-:W-:Y:S05]  /*14c0*/  @P0 BRA `(.L_x_18) ;  /* 0x0000000000980947 */ /* 0x000fea0003800000 */
[----:B------:R-:W-:Y:S02]  /*14d0*/  ISETP.GE.AND P0, PT, R7, -0x18, PT ;  /* 0xffffffe80700780c */ /* 0x000fe40003f06270 */
[----:B------:R-:W-:-:S11]  /*14e0*/  LOP3.LUT R2, R2, 0x80000000, RZ, 0xc0, !PT ;  /* 0x8000000002027812 */ /* 0x000fd600078ec0ff */
[----:B------:R-:W-:Y:S05]  /*14f0*/  @!P0 BRA `(.L_x_18) ;  /* 0x00000000008c8947 */ /* 0x000fea0003800000 */
[CCC-:B------:R-:W-:Y:S01]  /*1500*/  FFMA.RZ R3, R12.reuse, R8.reuse, R13.reuse ;  /* 0x000000080c037223 */ /* 0x1c0fe2000000c00d */
[C---:B------:R-:W-:Y:S02]  /*1510*/  IADD3 R10, PT, PT, R7.reuse, 0x20, RZ ;  /* 0x00000020070a7810 */ /* 0x040fe40007ffe0ff */
[----:B------:R-:W-:Y:S02]  /*1520*/  ISETP.NE.AND P2, PT, R7, RZ, PT ;  /* 0x000000ff0700720c */ /* 0x000fe40003f45270 */
[----:B------:R-:W-:Y:S01]  /*1530*/  LOP3.LUT R5, R3, 0x7fffff, RZ, 0xc0, !PT ;  /* 0x007fffff03057812 */ /* 0x000fe200078ec0ff */
[CCC-:B------:R-:W-:Y:S01]  /*1540*/  FFMA.RP R3, R12.reuse, R8.reuse, R13.reuse ;  /* 0x000000080c037223 */ /* 0x1c0fe2000000800d */
[----:B------:R-:W-:Y:S01]  /*1550*/  FFMA.RM R8, R12, R8, R13 ;  /* 0x000000080c087223 */ /* 0x000fe2000000400d */
[----:B------:R-:W-:Y:S02]  /*1560*/  ISETP.NE.AND P1, PT, R7, RZ, PT ;  /* 0x000000ff0700720c */ /* 0x000fe40003f25270 */
[----:B------:R-:W-:-:S02]  /*1570*/  LOP3.LUT R5, R5, 0x800000, RZ, 0xfc, !PT ;  /* 0x0080000005057812 */ /* 0x000fc400078efcff */
[----:B------:R-:W-:Y:S02]  /*1580*/  IADD3 R7, PT, PT, -R7, RZ, RZ ;  /* 0x000000ff07077210 */ /* 0x000fe40007ffe1ff */
[----:B------:R-:W-:Y:S02]  /*1590*/  SHF.L.U32 R10, R5, R10, RZ ;  /* 0x0000000a050a7219 */ /* 0x000fe400000006ff */
[----:B------:R-:W-:Y:S02]  /*15a0*/  FSETP.NEU.FTZ.AND P0, PT, R3, R8, PT ;  /* 0x000000080300720b */ /* 0x000fe40003f1d000 */
[----:B------:R-:W-:Y:S02]  /*15b0*/  SEL R8, R7, RZ, P2 ;  /* 0x000000ff07087207 */ /* 0x000fe40001000000 */
[----:B------:R-:W-:Y:S02]  /*15c0*/  ISETP.NE.AND P1, PT, R10, RZ, P1 ;  /* 0x000000ff0a00720c */ /* 0x000fe40000f25270 */
[----:B------:R-:W-:-:S02]  /*15d0*/  SHF.R.U32.HI R8, RZ, R8, R5 ;  /* 0x00000008ff087219 */ /* 0x000fc40000011605 */
[----:B------:R-:W-:Y:S02]  /*15e0*/  PLOP3.LUT P0, PT, P0, P1, PT, 0xf8, 0x8f ;  /* 0x00000000008f781c */ /* 0x000fe40000703f70 */
[----:B------:R-:W-:Y:S02]  /*15f0*/  SHF.R.U32.HI R10, RZ, 0x1, R8 ;  /* 0x00000001ff0a7819 */ /* 0x000fe40000011608 */
[----:B------:R-:W-:-:S04]  /*1600*/  SEL R3, RZ, 0x1, !P0 ;  /* 0x00000001ff037807 */ /* 0x000fc80004000000 */
[----:B------:R-:W-:-:S04]  /*1610*/  LOP3.LUT R3, R3, 0x1, R10, 0xf8, !PT ;  /* 0x0000000103037812 */ /* 0x000fc800078ef80a */
[----:B------:R-:W-:-:S04]  /*1620*/  LOP3.LUT R3, R3, R8, RZ, 0xc0, !PT ;  /* 0x0000000803037212 */ /* 0x000fc800078ec0ff */
[----:B------:R-:W-:-:S04]  /*1630*/  IADD3 R3, PT, PT, R10, R3, RZ ;  /* 0x000000030a037210 */ /* 0x000fc80007ffe0ff */
[----:B------:R-:W-:Y:S01]  /*1640*/  LOP3.LUT R2, R3, R2, RZ, 0xfc, !PT ;  /* 0x0000000203027212 */ /* 0x000fe200078efcff */
[----:B------:R-:W-:Y:S06]  /*1650*/  BRA `(.L_x_18) ;  /* 0x0000000000347947 */ /* 0x000fec0003800000 */
.L_x_17:
[----:B------:R-:W-:-:S04]  /*1660*/  LOP3.LUT R2, R2, 0x80000000, RZ, 0xc0, !PT ;  /* 0x8000000002027812 */ /* 0x000fc800078ec0ff */
[----:B------:R-:W-:Y:S01]  /*1670*/  LOP3.LUT R2, R2, 0x7f800000, RZ, 0xfc, !PT ;  /* 0x7f80000002027812 */ /* 0x000fe200078efcff */
[----:B------:R-:W-:Y:S06]  /*1680*/  BRA `(.L_x_18) ;  /* 0x0000000000287947 */ /* 0x000fec0003800000 */
.L_x_16:
[----:B------:R-:W-:Y:S01]  /*1690*/  LEA R2, R5, R2, 0x17 ;  /* 0x0000000205027211 */ /* 0x000fe200078eb8ff */
[----:B------:R-:W-:Y:S06]  /*16a0*/  BRA `(.L_x_18) ;  /* 0x0000000000207947 */ /* 0x000fec0003800000 */
.L_x_15:
[----:B------:R-:W-:-:S04]  /*16b0*/  LOP3.LUT R2, R9, 0x80000000, R8, 0x48, !PT ;  /* 0x8000000009027812 */ /* 0x000fc800078e4808 */
[----:B------:R-:W-:Y:S01]  /*16c0*/  LOP3.LUT R2, R2, 0x7f800000, RZ, 0xfc, !PT ;  /* 0x7f80000002027812 */ /* 0x000fe200078efcff */
[----:B------:R-:W-:Y:S06]  /*16d0*/  BRA `(.L_x_18) ;  /* 0x0000000000147947 */ /* 0x000fec0003800000 */
.L_x_14:
[----:B------:R-:W-:Y:S01]  /*16e0*/  LOP3.LUT R2, R9, 0x80000000, R8, 0x48, !PT ;  /* 0x8000000009027812 */ /* 0x000fe200078e4808 */
[----:B------:R-:W-:Y:S06]  /*16f0*/  BRA `(.L_x_18) ;  /* 0x00000000000c7947 */ /* 0x000fec0003800000 */
.L_x_13:
[----:B------:R-:W0:Y:S01]  /*1700*/  MUFU.RSQ R2, -QNAN ;  /* 0xffc0000000027908 */ /* 0x000e220000001400 */
[----:B------:R-:W-:Y:S05]  /*1710*/  BRA `(.L_x_18) ;  /* 0x0000000000047947 */ /* 0x000fea0003800000 */
.L_x_12:
[----:B------:R-:W-:-:S07]  /*1720*/  FADD.FTZ R2, R2, R3 ;  /* 0x0000000302027221 */ /* 0x000fce0000010000 */
.L_x_18:
[----:B------:R-:W-:-:S04]  /*1730*/  HFMA2 R5, -RZ, RZ, 0, 0 ;  /* 0x00000000ff057431 */ /* 0x000fc800000001ff */
[----:B0-----:R-:W-:Y:S05]  /*1740*/  RET.REL.NODEC R4 `(_Z23dynamic_pagerank_updateiPKiS0_PfPKfS0_if) ;  /* 0xffffffe8042c7950 */ /* 0x001fea0003c3ffff */
.L_x_19:
[----:B------:R-:W-:-:S00]  /*1750*/  BRA `(.L_x_19) ;  /* 0xfffffffc00fc7947 */ /* 0x000fc0000383ffff */
[----:B------:R-:W-:-:S00]  /*1760*/  NOP ;  /* 0x0000000000007918 */ /* 0x000fc00000000000 */
        /* <DEDUP_REMOVED lines=9> */
.L_x_40:


//--------------------- .text._Z15pagerank_kerneliPKiS0_PKfPfS2_f --------------------------
	.section	.text._Z15pagerank_kerneliPKiS0_PKfPfS2_f,"ax",@progbits
	.align	128
        .global         _Z15pagerank_kerneliPKiS0_PKfPfS2_f
        .type           _Z15pagerank_kerneliPKiS0_PKfPfS2_f,@function
        .size           _Z15pagerank_kerneliPKiS0_PKfPfS2_f,(.L_x_41 - _Z15pagerank_kerneliPKiS0_PKfPfS2_f)
        .other          _Z15pagerank_kerneliPKiS0_PKfPfS2_f,@"STO_CUDA_ENTRY STV_DEFAULT"
_Z15pagerank_kerneliPKiS0_PKfPfS2_f:
.text._Z15pagerank_kerneliPKiS0_PKfPfS2_f:
        /* <DEDUP_REMOVED lines=10> */
[----:B0-----:R-:W-:-:S05]  /*00a0*/  IMAD.WIDE R2, R0, 0x4, R2 ;  /* 0x0000000400027825 */ /* 0x001fca00078e0202 */
[----:B-1----:R-:W2:Y:S04]  /*00b0*/  LDG.E R4, desc[UR4][R2.64] ;  /* 0x0000000402047981 */ /* 0x002ea8000c1e1900 */
[----:B------:R-:W2:Y:S01]  /*00c0*/  LDG.E R5, desc[UR4][R2.64+0x4] ;  /* 0x0000040402057981 */ /* 0x000ea2000c1e1900 */
[----:B------:R-:W-:Y:S01]  /*00d0*/  BSSY.RECONVERGENT B0, `(.L_x_20) ;  /* 0x00000ec000007945 */ /* 0x000fe20003800200 */
[----:B------:R-:W-:Y:S01]  /*00e0*/  HFMA2 R6, -RZ, RZ, 0, 0 ;  /* 0x00000000ff067431 */ /* 0x000fe200000001ff */
[----:B--2---:R-:W-:-:S13]  /*00f0*/  ISETP.GE.AND P0, PT, R4, R5, PT ;  /* 0x000000050400720c */ /* 0x004fda0003f06270 */
[----:B------:R-:W-:Y:S05]  /*0100*/  @P0 BRA `(.L_x_21) ;  /* 0x0000000c00a00947 */ /* 0x000fea0003800000 */
[----:B------:R-:W-:Y:S01]  /*0110*/  MOV R3, R4 ;  /* 0x0000000400037202 */ /* 0x000fe20000000f00 */
[----:B------:R-:W-:Y:S01]  /*0120*/  BSSY.RECONVERGENT B1, `(.L_x_22) ;  /* 0x0000076000017945 */ /* 0x000fe20003800200 */
[----:B------:R-:W-:Y:S02]  /*0130*/  MOV R6, RZ ;  /* 0x000000ff00067202 */ /* 0x000fe40000000f00 */
[----:B------:R-:W-:-:S04]  /*0140*/  VIADDMNMX R2, R3, 0x1, R5, !PT ;  /* 0x0000000103027846 */ /* 0x000fc80007800105 */
[CC--:B------:R-:W-:Y:S02]  /*0150*/  IADD3 R4, PT, PT, -R3.reuse, R2.reuse, RZ ;  /* 0x0000000203047210 */ /* 0x0c0fe40007ffe1ff */
[----:B------:R-:W-:Y:S02]  /*0160*/  IADD3 R2, PT, PT, R3, -R2, RZ ;  /* 0x8000000203027210 */ /* 0x000fe40007ffe0ff */
[----:B------:R-:W-:Y:S02]  /*0170*/  LOP3.LUT R5, R4, 0xf, RZ, 0xc0, !PT ;  /* 0x0000000f04057812 */ /* 0x000fe400078ec0ff */
[----:B------:R-:W-:Y:S02]  /*0180*/  ISETP.GT.U32.AND P1, PT, R2, -0x10, PT ;  /* 0xfffffff00200780c */ /* 0x000fe40003f24070 */
        /* <DEDUP_REMOVED lines=8> */
.L_x_24:
        /* <DEDUP_REMOVED lines=103> */
.L_x_23:
[----:B------:R-:W-:Y:S05]  /*0880*/  BSYNC.RECONVERGENT B1 ;  /* 0x0000000000017941 */ /* 0x000fea0003800200 */
.L_x_22:
        /* <DEDUP_REMOVED lines=59> */
.L_x_26:
[----:B------:R-:W-:Y:S05]  /*0c40*/  BSYNC.RECONVERGENT B1 ;  /* 0x0000000000017941 */ /* 0x000fea0003800200 */
.L_x_25:
        /* <DEDUP_REMOVED lines=35> */
.L_x_28:
[----:B------:R-:W-:Y:S05]  /*0e80*/  BSYNC.RECONVERGENT B1 ;  /* 0x0000000000017941 */ /* 0x000fea0003800200 */
.L_x_27:
[----:B------:R-:W-:Y:S05]  /*0e90*/  @!P1 BRA `(.L_x_21) ;  /* 0x00000000003c9947 */ /* 0x000fea0003800000 */
[----:B------:R-:W0:Y:S01]  /*0ea0*/  LDC.64 R16, c[0x0][0x3a8] ;  /* 0x0000ea00ff107b82 */ /* 0x000e220000000a00 */
[----:B------:R-:W-:-:S07]  /*0eb0*/  IADD3 R7, PT, PT, -R7, RZ, RZ ;  /* 0x000000ff07077210 */ /* 0x000fce0007ffe1ff */
[----:B------:R-:W1:Y:S08]  /*0ec0*/  LDC.64 R12, c[0x0][0x390] ;  /* 0x0000e400ff0c7b82 */ /* 0x000e700000000a00 */
[----:B------:R-:W2:Y:S02]  /*0ed0*/  LDC.64 R14, c[0x0][0x398] ;  /* 0x0000e600ff0e7b82 */ /* 0x000ea40000000a00 */
.L_x_29:
        /* <DEDUP_REMOVED lines=11> */
.L_x_21:
[----:B------:R-:W-:Y:S05]  /*0f90*/  BSYNC.RECONVERGENT B0 ;  /* 0x0000000000007941 */ /* 0x000fea0003800200 */
.L_x_20:
[----:B------:R-:W0:Y:S01]  /*0fa0*/  LDC R2, c[0x0][0x3b0] ;  /* 0x0000ec00ff027b82 */ /* 0x000e220000000800 */
[----:B------:R-:W-:-:S04]  /*0fb0*/  I2FP.F32.S32 R3, UR6 ;  /* 0x0000000600037c45 */ /* 0x000fc80008201400 */
[----:B------:R-:W1:Y:S02]  /*0fc0*/  MUFU.RCP R4, R3 ;  /* 0x0000000300047308 */ /* 0x000e640000001000 */
[----:B-1----:R-:W-:Y:S01]  /*0fd0*/  FFMA R5, -R3, R4, 1 ;  /* 0x3f80000003057423 */ /* 0x002fe20000000104 */
[----:B0-----:R-:W-:-:S03]  /*0fe0*/  FADD R2, -R2, 1 ;  /* 0x3f80000002027421 */ /* 0x001fc60000000100 */
[----:B------:R-:W-:Y:S02]  /*0ff0*/  FFMA R5, R4, R5, R4 ;  /* 0x0000000504057223 */ /* 0x000fe40000000004 */
[----:B------:R-:W0:Y:S02]  /*1000*/  FCHK P0, R2, R3 ;  /* 0x0000000302007302 */ /* 0x000e240000000000 */
[----:B------:R-:W-:-:S04]  /*1010*/  FFMA R4, R2, R5, RZ ;  /* 0x0000000502047223 */ /* 0x000fc800000000ff */
[----:B------:R-:W-:-:S04]  /*1020*/  FFMA R7, -R3, R4, R2 ;  /* 0x0000000403077223 */ /* 0x000fc80000000102 */
[----:B------:R-:W-:Y:S01]  /*1030*/  FFMA R5, R5, R7, R4 ;  /* 0x0000000705057223 */ /* 0x000fe20000000004 */
[----:B0-----:R-:W-:Y:S06]  /*1040*/  @!P0 BRA `(.L_x_30) ;  /* 0x00000000000c8947 */ /* 0x001fec0003800000 */
[----:B------:R-:W-:-:S07]  /*1050*/  MOV R4, 0x1070 ;  /* 0x0000107000047802 */ /* 0x000fce0000000f00 */
[----:B------:R-:W-:Y:S05]  /*1060*/  CALL.REL.NOINC `($__internal_1_$__cuda_sm3x_div_rn_noftz_f32_slowpath) ;  /* 0x00000000001c7944 */ /* 0x000fea0003c00000 */
[----:B------:R-:W-:-:S07]  /*1070*/  MOV R5, R2 ;  /* 0x0000000200057202 */ /* 0x000fce0000000f00 */
.L_x_30:
[----:B------:R-:W0:Y:S01]  /*1080*/  LDC.64 R2, c[0x0][0x3a0] ;  /* 0x0000e800ff027b82 */ /* 0x000e220000000a00 */
[----:B------:R-:W1:Y:S02]  /*1090*/  LDCU UR6, c[0x0][0x3b0] ;  /* 0x00007600ff0677ac */ /* 0x000e640008000800 */
[----:B-1----:R-:W-:Y:S01]  /*10a0*/  FFMA R5, R6, UR6, R5 ;  /* 0x0000000606057c23 */ /* 0x002fe20008000005 */
[----:B0-----:R-:W-:-:S05]  /*10b0*/  IMAD.WIDE R2, R0, 0x4, R2 ;  /* 0x0000000400027825 */ /* 0x001fca00078e0202 */
[----:B------:R-:W-:Y:S01]  /*10c0*/  STG.E desc[UR4][R2.64], R5 ;  /* 0x0000000502007986 */ /* 0x000fe2000c101904 */
[----:B------:R-:W-:Y:S05]  /*10d0*/  EXIT ;  /* 0x000000000000794d */ /* 0x000fea0003800000 */
        .weak           $__internal_1_$__cuda_sm3x_div_rn_noftz_f32_slowpath
        .type           $__internal_1_$__cuda_sm3x_div_rn_noftz_f32_slowpath,@function
        .size           $__internal_1_$__cuda_sm3x_div_rn_noftz_f32_slowpath,(.L_x_41 - $__internal_1_$__cuda_sm3x_div_rn_noftz_f32_slowpath)
$__internal_1_$__cuda_sm3x_div_rn_noftz_f32_slowpath:
        /* <DEDUP_REMOVED lines=35> */
.L_x_31:
        /* <DEDUP_REMOVED lines=50> */
.L_x_37:
[----:B------:R-:W-:-:S04]  /*1630*/  LOP3.LUT R2, R2, 0x80000000, RZ, 0xc0, !PT ;  /* 0x8000000002027812 */ /* 0x000fc800078ec0ff */
[----:B------:R-:W-:Y:S01]  /*1640*/  LOP3.LUT R2, R2, 0x7f800000, RZ, 0xfc, !PT ;  /* 0x7f80000002027812 */ /* 0x000fe200078efcff */
[----:B------:R-:W-:Y:S06]  /*1650*/  BRA `(.L_x_38) ;  /* 0x0000000000287947 */ /* 0x000fec0003800000 */
.L_x_36:
[----:B------:R-:W-:Y:S01]  /*1660*/  LEA R2, R5, R2, 0x17 ;  /* 0x0000000205027211 */ /* 0x000fe200078eb8ff */
[----:B------:R-:W-:Y:S06]  /*1670*/  BRA `(.L_x_38) ;  /* 0x0000000000207947 */ /* 0x000fec0003800000 */
.L_x_35:
[----:B------:R-:W-:-:S04]  /*1680*/  LOP3.LUT R2, R9, 0x80000000, R8, 0x48, !PT ;  /* 0x8000000009027812 */ /* 0x000fc800078e4808 */
[----:B------:R-:W-:Y:S01]  /*1690*/  LOP3.LUT R2, R2, 0x7f800000, RZ, 0xfc, !PT ;  /* 0x7f80000002027812 */ /* 0x000fe200078efcff */
[----:B------:R-:W-:Y:S06]  /*16a0*/  BRA `(.L_x_38) ;  /* 0x0000000000147947 */ /* 0x000fec0003800000 */
.L_x_34:
[----:B------:R-:W-:Y:S01]  /*16b0*/  LOP3.LUT R2, R9, 0x80000000, R8, 0x48, !PT ;  /* 0x8000000009027812 */ /* 0x000fe200078e4808 */
[----:B------:R-:W-:Y:S06]  /*16c0*/  BRA `(.L_x_38) ;  /* 0x00000000000c7947 */ /* 0x000fec0003800000 */
.L_x_33:
[----:B------:R-:W0:Y:S01]  /*16d0*/  MUFU.RSQ R2, -QNAN ;  /* 0xffc0000000027908 */ /* 0x000e220000001400 */
[----:B------:R-:W-:Y:S05]  /*16e0*/  BRA `(.L_x_38) ;  /* 0x0000000000047947 */ /* 0x000fea0003800000 */
.L_x_32:
[----:B------:R-:W-:-:S07]  /*16f0*/  FADD.FTZ R2, R2, R3 ;  /* 0x0000000302027221 */ /* 0x000fce0000010000 */
.L_x_38:
[----:B------:R-:W-:-:S04]  /*1700*/  HFMA2 R5, -RZ, RZ, 0, 0 ;  /* 0x00000000ff057431 */ /* 0x000fc800000001ff */
[----:B0-----:R-:W-:Y:S05]  /*1710*/  RET.REL.NODEC R4 `(_Z15pagerank_kerneliPKiS0_PKfPfS2_f) ;  /* 0xffffffe804387950 */ /* 0x001fea0003c3ffff */
.L_x_39:
        /* <DEDUP_REMOVED lines=14> */
.L_x_41:


//--------------------- .nv.shared.reserved.0     --------------------------
	.section	.nv.shared.reserved.0,"aw",@nobits
	.weak		__nv_reservedSMEM_offset_0_alias
	.size		__nv_reservedSMEM_offset_0_alias, 0, 64
	.other		__nv_reservedSMEM_offset_0_alias,@"STO_CUDA_RESERVED_SHARED STV_DEFAULT"
__nv_reservedSMEM_offset_0_alias:
	.zero		0
	.zero		64


//--------------------- .nv.constant0._Z23dynamic_pagerank_updateiPKiS0_PfPKfS0_if --------------------------
	.section	.nv.constant0._Z23dynamic_pagerank_updateiPKiS0_PfPKfS0_if,"a",@progbits
	.sectionflags	@""
	.align	4
.nv.constant0._Z23dynamic_pagerank_updateiPKiS0_PfPKfS0_if:
	.zero		952


//--------------------- .nv.constant0._Z15pagerank_kerneliPKiS0_PKfPfS2_f --------------------------
	.section	.nv.constant0._Z15pagerank_kerneliPKiS0_PKfPfS2_f,"a",@progbits
	.sectionflags	@""
	.align	4
.nv.constant0._Z15pagerank_kerneliPKiS0_PKfPfS2_f:
	.zero		948


//--------------------- SYMBOLS --------------------------

	.type		.nv.reservedSmem.offset0,@object
	.size		.nv.reservedSmem.offset0,0x4
